// auto-generated by cutlass_sweep.gemm — config: {"arch": "sm_100", "cluster_m": 2, "cluster_n": 2, "dtype": "e5m2", "dtype_b": "e5m2", "layout": "nt", "stages": 0, "tile_k": 128, "tile_m": 64, "tile_n": 256}
#include "cutlass/cutlass.h"
#include "cutlass/gemm/collective/collective_builder.hpp"
#include "cutlass/gemm/device/gemm_universal_adapter.h"
#include "cutlass/gemm/kernel/gemm_universal.hpp"
#include "cutlass/epilogue/collective/collective_builder.hpp"

using ElemA = cutlass::float_e5m2_t;
using ElemB = cutlass::float_e5m2_t;
using ElemCD = cutlass::float_e5m2_t;
using Acc  = float;
using TileShape    = cute::Shape<cute::_64, cute::_256, cute::_128>;
using ClusterShape = cute::Shape<cute::_2, cute::_2, cute::_1>;

using CollectiveEpilogue = typename cutlass::epilogue::collective::CollectiveBuilder<
    cutlass::arch::Sm100, cutlass::arch::OpClassTensorOp,
    TileShape, ClusterShape,
    cutlass::epilogue::collective::EpilogueTileAuto,
    Acc, Acc,
    ElemCD, cutlass::layout::RowMajor, 128 / cutlass::sizeof_bits<ElemCD>::value,
    ElemCD, cutlass::layout::RowMajor, 128 / cutlass::sizeof_bits<ElemCD>::value,
    cutlass::epilogue::collective::EpilogueScheduleAuto
  >::CollectiveOp;

using CollectiveMainloop = typename cutlass::gemm::collective::CollectiveBuilder<
    cutlass::arch::Sm100, cutlass::arch::OpClassTensorOp,
    ElemA, cutlass::layout::RowMajor, 128 / cutlass::sizeof_bits<ElemA>::value,
    ElemB, cutlass::layout::ColumnMajor, 128 / cutlass::sizeof_bits<ElemB>::value,
    Acc,
    TileShape, ClusterShape,
    cutlass::gemm::collective::StageCountAutoCarveout<static_cast<int>(sizeof(typename CollectiveEpilogue::SharedStorage))>,
    cutlass::gemm::collective::KernelScheduleAuto
  >::CollectiveOp;

using GemmKernel = cutlass::gemm::kernel::GemmUniversal<
    cute::Shape<int,int,int,int>,
    CollectiveMainloop,
    CollectiveEpilogue
>;
using Gemm = cutlass::gemm::device::GemmUniversalAdapter<GemmKernel>;

// Force the device kernel symbol into the cubin without needing a host main.
auto* _anchor = &cutlass::device_kernel<GemmKernel>;


// ===== COMPILED SASS (sm_100a) =====

	.target	sm_100a

	.elftype	@"ET_EXEC"


//--------------------- .note.nv.tkinfo           --------------------------
	.section	.note.nv.tkinfo,"",@"SHT_NOTE"
	.sectionflags	@"SHF_NOTE_NV_TKINFO"
	.tkinfo
        /*0018*/ 	.word	0x00000002
        /*0030*/ 	.string	""
        /*0030*/ 	.string	"ptxas"
        /*0030*/ 	.string	"Cuda compilation tools, release 13.0, V13.0.88"
        /*0030*/ 	.string	"Build cuda_13.0.r13.0/compiler.36424714_0"
        /*0030*/ 	.string	"-arch sm_100a -m 64 "



//--------------------- .note.nv.cuinfo           --------------------------
	.section	.note.nv.cuinfo,"",@"SHT_NOTE"
	.sectionflags	@"SHF_NOTE_NV_CUINFO"
        /*0018*/ 	.short	0x0002
        /*001a*/ 	.short	0x0064
        /*001c*/ 	.short	0x0082
	.zero		2


//--------------------- .nv.info                  --------------------------
	.section	.nv.info,"",@"SHT_CUDA_INFO"
	.align	4


	//----- nvinfo : EIATTR_REGCOUNT
	.align		4
        /*0000*/ 	.byte	0x04, 0x2f
        /*0002*/ 	.short	(.L_20 - .L_19)
	.align		4
.L_19:
        /*0004*/ 	.word	index@(_ZN7cutlass13device_kernelINS_4gemm6kernel13GemmUniversalIN4cute5tupleIJiiiiEEENS1_10collective13CollectiveMmaINS1_35MainloopSm100TmaUmmaWarpSpecializedILi5ELi2ELi4ENS5_IJNS4_1CILi2EEESB_NSA_ILi1EEEEEEEENS5_IJNSA_ILi64EEENSA_ILi256EEENSA_ILi128EEEEEENS_12float_e5m2_tENS5_IJlSC_lEEESJ_SK_NS4_8TiledMMAINS4_8MMA_AtomIJNS4_10MMA_TraitsINS4_19SM100_MMA_F8F6F4_SSEJSJ_SJ_fSF_SG_NS4_17integral_constantINS4_4UMMA5MajorELSR_0EEESS_NSP_INSQ_7ScaleInELST_0EEESU_EEEEEENS4_6LayoutINS5_IJSC_SC_SC_EEENS5_IJNSA_ILi0EEESZ_SZ_EEEEENS5_IJNS4_10UnderscoreES12_S12_EEEEENS4_23SM90_TMA_LOAD_MULTICASTENS4_14ComposedLayoutINS4_7SwizzleILi3ELi4ELi3EEENS4_18smem_ptr_flag_bitsILi8EEENSX_INS5_IJNSA_ILi8EEESH_EEENS5_IJSH_SC_EEEEEEEvNS4_8identityES15_S1F_vS1G_EENS_8epilogue10collective18CollectiveEpilogueINS1I_23Sm100TmaWarpSpecializedILi4ELi2ELi32ELb0ELb0EEEJSI_NS5_IJNSX_ISF_SC_EES1N_EEESJ_SK_SJ_SK_NS1I_6fusion15FusionCallbacksIS1M_NS1P_17LinearCombinationISJ_fSJ_fLNS_15FloatRoundStyleE2EEESI_S1O_JEEENS4_5SM1004TMEM4LOAD26SM100_TMEM_LOAD_16dp32b32xENS4_13SM90_TMA_LOADENS16_INS17_ILi2ELi4ELi3EEES1A_NSX_INS5_IJS1B_SF_EEENS5_IJSF_SC_EEEEEEENS4_39AutoVectorizingCopyWithAssumedAlignmentILi128EEENS4_14SM90_TMA_STOREES24_S26_S26_EEEvvEEEEvNT_6ParamsE)
        /*0008*/ 	.word	0x00000075


	//----- nvinfo : EIATTR_FRAME_SIZE
	.align		4
.L_20:
        /*000c*/ 	.byte	0x04, 0x11
        /*000e*/ 	.short	(.L_22 - .L_21)
	.align		4
.L_21:
        /*0010*/ 	.word	index@($__internal_2_$__cuda_sm10x_tcgen05_guardrail_trap_unallocated_columns_being_dealloced)
        /*0014*/ 	.word	0x00000000


	//----- nvinfo : EIATTR_FRAME_SIZE
	.align		4
.L_22:
        /*0018*/ 	.byte	0x04, 0x11
        /*001a*/ 	.short	(.L_24 - .L_23)
	.align		4
.L_23:
        /*001c*/ 	.word	index@($__internal_1_$__cuda_sm10x_tcgen05_guardrail_trap_phase_invalid_during_alloc)
        /*0020*/ 	.word	0x00000000


	//----- nvinfo : EIATTR_FRAME_SIZE
	.align		4
.L_24:
        /*0024*/ 	.byte	0x04, 0x11
        /*0026*/ 	.short	(.L_26 - .L_25)
	.align		4
.L_25:
        /*0028*/ 	.word	index@($__internal_0_$__cuda_sm10x_tcgen05_guardrail_trap_col_being_dealloced_not_returned_by_alloc)
        /*002c*/ 	.word	0x00000000


	//----- nvinfo : EIATTR_FRAME_SIZE
	.align		4
.L_26:
        /*0030*/ 	.byte	0x04, 0x11
        /*0032*/ 	.short	(.L_28 - .L_27)
	.align		4
.L_27:
        /*0034*/ 	.word	index@(_ZN7cutlass13device_kernelINS_4gemm6kernel13GemmUniversalIN4cute5tupleIJiiiiEEENS1_10collective13CollectiveMmaINS1_35MainloopSm100TmaUmmaWarpSpecializedILi5ELi2ELi4ENS5_IJNS4_1CILi2EEESB_NSA_ILi1EEEEEEEENS5_IJNSA_ILi64EEENSA_ILi256EEENSA_ILi128EEEEEENS_12float_e5m2_tENS5_IJlSC_lEEESJ_SK_NS4_8TiledMMAINS4_8MMA_AtomIJNS4_10MMA_TraitsINS4_19SM100_MMA_F8F6F4_SSEJSJ_SJ_fSF_SG_NS4_17integral_constantINS4_4UMMA5MajorELSR_0EEESS_NSP_INSQ_7ScaleInELST_0EEESU_EEEEEENS4_6LayoutINS5_IJSC_SC_SC_EEENS5_IJNSA_ILi0EEESZ_SZ_EEEEENS5_IJNS4_10UnderscoreES12_S12_EEEEENS4_23SM90_TMA_LOAD_MULTICASTENS4_14ComposedLayoutINS4_7SwizzleILi3ELi4ELi3EEENS4_18smem_ptr_flag_bitsILi8EEENSX_INS5_IJNSA_ILi8EEESH_EEENS5_IJSH_SC_EEEEEEEvNS4_8identityES15_S1F_vS1G_EENS_8epilogue10collective18CollectiveEpilogueINS1I_23Sm100TmaWarpSpecializedILi4ELi2ELi32ELb0ELb0EEEJSI_NS5_IJNSX_ISF_SC_EES1N_EEESJ_SK_SJ_SK_NS1I_6fusion15FusionCallbacksIS1M_NS1P_17LinearCombinationISJ_fSJ_fLNS_15FloatRoundStyleE2EEESI_S1O_JEEENS4_5SM1004TMEM4LOAD26SM100_TMEM_LOAD_16dp32b32xENS4_13SM90_TMA_LOADENS16_INS17_ILi2ELi4ELi3EEES1A_NSX_INS5_IJS1B_SF_EEENS5_IJSF_SC_EEEEEEENS4_39AutoVectorizingCopyWithAssumedAlignmentILi128EEENS4_14SM90_TMA_STOREES24_S26_S26_EEEvvEEEEvNT_6ParamsE)
        /*0038*/ 	.word	0x00000000


	//----- nvinfo : EIATTR_MIN_STACK_SIZE
	.align		4
.L_28:
        /*003c*/ 	.byte	0x04, 0x12
        /*003e*/ 	.short	(.L_30 - .L_29)
	.align		4
.L_29:
        /*0040*/ 	.word	index@(_ZN7cutlass13device_kernelINS_4gemm6kernel13GemmUniversalIN4cute5tupleIJiiiiEEENS1_10collective13CollectiveMmaINS1_35MainloopSm100TmaUmmaWarpSpecializedILi5ELi2ELi4ENS5_IJNS4_1CILi2EEESB_NSA_ILi1EEEEEEEENS5_IJNSA_ILi64EEENSA_ILi256EEENSA_ILi128EEEEEENS_12float_e5m2_tENS5_IJlSC_lEEESJ_SK_NS4_8TiledMMAINS4_8MMA_AtomIJNS4_10MMA_TraitsINS4_19SM100_MMA_F8F6F4_SSEJSJ_SJ_fSF_SG_NS4_17integral_constantINS4_4UMMA5MajorELSR_0EEESS_NSP_INSQ_7ScaleInELST_0EEESU_EEEEEENS4_6LayoutINS5_IJSC_SC_SC_EEENS5_IJNSA_ILi0EEESZ_SZ_EEEEENS5_IJNS4_10UnderscoreES12_S12_EEEEENS4_23SM90_TMA_LOAD_MULTICASTENS4_14ComposedLayoutINS4_7SwizzleILi3ELi4ELi3EEENS4_18smem_ptr_flag_bitsILi8EEENSX_INS5_IJNSA_ILi8EEESH_EEENS5_IJSH_SC_EEEEEEEvNS4_8identityES15_S1F_vS1G_EENS_8epilogue10collective18CollectiveEpilogueINS1I_23Sm100TmaWarpSpecializedILi4ELi2ELi32ELb0ELb0EEEJSI_NS5_IJNSX_ISF_SC_EES1N_EEESJ_SK_SJ_SK_NS1I_6fusion15FusionCallbacksIS1M_NS1P_17LinearCombinationISJ_fSJ_fLNS_15FloatRoundStyleE2EEESI_S1O_JEEENS4_5SM1004TMEM4LOAD26SM100_TMEM_LOAD_16dp32b32xENS4_13SM90_TMA_LOADENS16_INS17_ILi2ELi4ELi3EEES1A_NSX_INS5_IJS1B_SF_EEENS5_IJSF_SC_EEEEEEENS4_39AutoVectorizingCopyWithAssumedAlignmentILi128EEENS4_14SM90_TMA_STOREES24_S26_S26_EEEvvEEEEvNT_6ParamsE)
        /*0044*/ 	.word	0x00000000
.L_30:


//--------------------- .nv.compat                --------------------------
	.section	.nv.compat,"",@"SHT_CUDA_COMPAT_INFO"
	.align	4
        /*0000*/ 	.byte	0x02, 0x09, 0x01, 0x00, 0x02, 0x02, 0x02, 0x00, 0x02, 0x05, 0x05, 0x00, 0x03, 0x07, 0x01, 0x01
        /*0010*/ 	.byte	0x02, 0x03, 0x01, 0x00, 0x02, 0x06, 0x01, 0x00, 0x04, 0x0b, 0x08, 0x00, 0x09, 0x00, 0x00, 0x00
        /*0020*/ 	.byte	0x00, 0x00, 0x00, 0x00


//--------------------- .nv.info._ZN7cutlass13device_kernelINS_4gemm6kernel13GemmUniversalIN4cute5tupleIJiiiiEEENS1_10collective13CollectiveMmaINS1_35MainloopSm100TmaUmmaWarpSpecializedILi5ELi2ELi4ENS5_IJNS4_1CILi2EEESB_NSA_ILi1EEEEEEEENS5_IJNSA_ILi64EEENSA_ILi256EEENSA_ILi128EEEEEENS_12float_e5m2_tENS5_IJlSC_lEEESJ_SK_NS4_8TiledMMAINS4_8MMA_AtomIJNS4_10MMA_TraitsINS4_19SM100_MMA_F8F6F4_SSEJSJ_SJ_fSF_SG_NS4_17integral_constantINS4_4UMMA5MajorELSR_0EEESS_NSP_INSQ_7ScaleInELST_0EEESU_EEEEEENS4_6LayoutINS5_IJSC_SC_SC_EEENS5_IJNSA_ILi0EEESZ_SZ_EEEEENS5_IJNS4_10UnderscoreES12_S12_EEEEENS4_23SM90_TMA_LOAD_MULTICASTENS4_14ComposedLayoutINS4_7SwizzleILi3ELi4ELi3EEENS4_18smem_ptr_flag_bitsILi8EEENSX_INS5_IJNSA_ILi8EEESH_EEENS5_IJSH_SC_EEEEEEEvNS4_8identityES15_S1F_vS1G_EENS_8epilogue10collective18CollectiveEpilogueINS1I_23Sm100TmaWarpSpecializedILi4ELi2ELi32ELb0ELb0EEEJSI_NS5_IJNSX_ISF_SC_EES1N_EEESJ_SK_SJ_SK_NS1I_6fusion15FusionCallbacksIS1M_NS1P_17LinearCombinationISJ_fSJ_fLNS_15FloatRoundStyleE2EEESI_S1O_JEEENS4_5SM1004TMEM4LOAD26SM100_TMEM_LOAD_16dp32b32xENS4_13SM90_TMA_LOADENS16_INS17_ILi2ELi4ELi3EEES1A_NSX_INS5_IJS1B_SF_EEENS5_IJSF_SC_EEEEEEENS4_39AutoVectorizingCopyWithAssumedAlignmentILi128EEENS4_14SM90_TMA_STOREES24_S26_S26_EEEvvEEEEvNT_6ParamsE --------------------------
	.section	.nv.info._ZN7cutlass13device_kernelINS_4gemm6kernel13GemmUniversalIN4cute5tupleIJiiiiEEENS1_10collective13CollectiveMmaINS1_35MainloopSm100TmaUmmaWarpSpecializedILi5ELi2ELi4ENS5_IJNS4_1CILi2EEESB_NSA_ILi1EEEEEEEENS5_IJNSA_ILi64EEENSA_ILi256EEENSA_ILi128EEEEEENS_12float_e5m2_tENS5_IJlSC_lEEESJ_SK_NS4_8TiledMMAINS4_8MMA_AtomIJNS4_10MMA_TraitsINS4_19SM100_MMA_F8F6F4_SSEJSJ_SJ_fSF_SG_NS4_17integral_constantINS4_4UMMA5MajorELSR_0EEESS_NSP_INSQ_7ScaleInELST_0EEESU_EEEEEENS4_6LayoutINS5_IJSC_SC_SC_EEENS5_IJNSA_ILi0EEESZ_SZ_EEEEENS5_IJNS4_10UnderscoreES12_S12_EEEEENS4_23SM90_TMA_LOAD_MULTICASTENS4_14ComposedLayoutINS4_7SwizzleILi3ELi4ELi3EEENS4_18smem_ptr_flag_bitsILi8EEENSX_INS5_IJNSA_ILi8EEESH_EEENS5_IJSH_SC_EEEEEEEvNS4_8identityES15_S1F_vS1G_EENS_8epilogue10collective18CollectiveEpilogueINS1I_23Sm100TmaWarpSpecializedILi4ELi2ELi32ELb0ELb0EEEJSI_NS5_IJNSX_ISF_SC_EES1N_EEESJ_SK_SJ_SK_NS1I_6fusion15FusionCallbacksIS1M_NS1P_17LinearCombinationISJ_fSJ_fLNS_15FloatRoundStyleE2EEESI_S1O_JEEENS4_5SM1004TMEM4LOAD26SM100_TMEM_LOAD_16dp32b32xENS4_13SM90_TMA_LOADENS16_INS17_ILi2ELi4ELi3EEES1A_NSX_INS5_IJS1B_SF_EEENS5_IJSF_SC_EEEEEEENS4_39AutoVectorizingCopyWithAssumedAlignmentILi128EEENS4_14SM90_TMA_STOREES24_S26_S26_EEEvvEEEEvNT_6ParamsE,"",@"SHT_CUDA_INFO"
	.sectionflags	@""
	.align	4


	//----- nvinfo : EIATTR_CUDA_API_VERSION
	.align		4
        /*0000*/ 	.byte	0x04, 0x37
        /*0002*/ 	.short	(.L_32 - .L_31)
.L_31:
        /*0004*/ 	.word	0x00000082


	//----- nvinfo : EIATTR_KPARAM_INFO
	.align		4
.L_32:
        /*0008*/ 	.byte	0x04, 0x17
        /*000a*/ 	.short	(.L_34 - .L_33)
.L_33:
        /*000c*/ 	.word	0x00000000
        /*0010*/ 	.short	0x0000
        /*0012*/ 	.short	0x0000
        /*0014*/ 	.byte	0x00, 0xf0, 0x01, 0x20


	//----- nvinfo : EIATTR_AT_ENTRY_FRAGMENTS
	.align		4
.L_34:
        /*0018*/ 	.byte	0x04, 0x4f
        /*001a*/ 	.short	(.L_36 - .L_35)


	//   ....[0]....
.L_35:
        /*001c*/ 	.word	0x00000006


	//----- nvinfo : EIATTR_RESERVED_SMEM_USED
	.align		4
.L_36:
        /*0020*/ 	.byte	0x01, 0x41
	.zero		2


	//----- nvinfo : EIATTR_SPARSE_MMA_MASK
	.align		4
        /*0024*/ 	.byte	0x03, 0x50
        /*0026*/ 	.short	0x0000


	//----- nvinfo : EIATTR_TCGEN05_1CTA_USED
	.align		4
        /*0028*/ 	.byte	0x01, 0x51
	.zero		2


	//----- nvinfo : EIATTR_MAXREG_COUNT
	.align		4
        /*002c*/ 	.byte	0x03, 0x1b
        /*002e*/ 	.short	0x00ff


	//----- nvinfo : EIATTR_NUM_BARRIERS
	.align		4
        /*0030*/ 	.byte	0x02, 0x4c
        /*0032*/ 	.byte	0x07
	.zero		1


	//----- nvinfo : EIATTR_EXTERNS
	.align		4
        /*0034*/ 	.byte	0x04, 0x0f
        /*0036*/ 	.short	(.L_38 - .L_37)


	//   ....[0]....
	.align		4
.L_37:
        /*0038*/ 	.word	index@(__assertfail)


	//----- nvinfo : EIATTR_MERCURY_ISA_VERSION
	.align		4
.L_38:
        /*003c*/ 	.byte	0x03, 0x5f
        /*003e*/ 	.short	0x0101


	//----- nvinfo : EIATTR_INT_WARP_WIDE_INSTR_OFFSETS
	.align		4
        /*0040*/ 	.byte	0x04, 0x31
        /*0042*/ 	.short	(.L_40 - .L_39)


	//   ....[0]....
.L_39:
        /*0044*/ 	.word	0x00003f10


	//   ....[1]....
        /*0048*/ 	.word	0x00003f30


	//   ....[2]....
        /*004c*/ 	.word	0x00003f60


	//   ....[3]....
        /*0050*/ 	.word	0x00004ae0


	//   ....[4]....
        /*0054*/ 	.word	0x00004b50


	//   ....[5]....
        /*0058*/ 	.word	0x00004c20


	//   ....[6]....
        /*005c*/ 	.word	0x00004ca0


	//   ....[7]....
        /*0060*/ 	.word	0x00004d90


	//   ....[8]....
        /*0064*/ 	.word	0x00004e10


	//   ....[9]....
        /*0068*/ 	.word	0x00004ef0


	//   ....[10]....
        /*006c*/ 	.word	0x00004fa0


	//----- nvinfo : EIATTR_COOP_GROUP_MASK_REGIDS
	.align		4
.L_40:
        /*0070*/ 	.byte	0x04, 0x29
        /*0072*/ 	.short	(.L_42 - .L_41)


	//   ....[0]....
.L_41:
        /*0074*/ 	.word	0xffffffff


	//   ....[1]....
        /*0078*/ 	.word	0xffffffff


	//   ....[2]....
        /*007c*/ 	.word	0xffffffff


	//   ....[3]....
        /*0080*/ 	.word	0xffffffff


	//   ....[4]....
        /*0084*/ 	.word	0xffffffff


	//   ....[5]....
        /*0088*/ 	.word	0xffffffff


	//   ....[6]....
        /*008c*/ 	.word	0xffffffff


	//   ....[7]....
        /*0090*/ 	.word	0xffffffff


	//   ....[8]....
        /*0094*/ 	.word	0xffffffff


	//   ....[9]....
        /*0098*/ 	.word	0xffffffff


	//   ....[10]....
        /*009c*/ 	.word	0xffffffff


	//   ....[11]....
        /*00a0*/ 	.word	0xffffffff


	//   ....[12]....
        /*00a4*/ 	.word	0xffffffff


	//   ....[13]....
        /*00a8*/ 	.word	0xffffffff


	//----- nvinfo : EIATTR_COOP_GROUP_INSTR_OFFSETS
	.align		4
.L_42:
        /*00ac*/ 	.byte	0x04, 0x28
        /*00ae*/ 	.short	(.L_44 - .L_43)


	//   ....[0]....
.L_43:
        /*00b0*/ 	.word	0x00000080


	//   ....[1]....
        /*00b4*/ 	.word	0x000004f0


	//   ....[2]....
        /*00b8*/ 	.word	0x000006c0


	//   ....[3]....
        /*00bc*/ 	.word	0x00000860


	//   ....[4]....
        /*00c0*/ 	.word	0x00000960


	//   ....[5]....
        /*00c4*/ 	.word	0x00000ad0


	//   ....[6]....
        /*00c8*/ 	.word	0x00000c70


	//   ....[7]....
        /*00cc*/ 	.word	0x00000e20


	//   ....[8]....
        /*00d0*/ 	.word	0x00002190


	//   ....[9]....
        /*00d4*/ 	.word	0x00003100


	//   ....[10]....
        /*00d8*/ 	.word	0x00003310


	//   ....[11]....
        /*00dc*/ 	.word	0x00003340


	//   ....[12]....
        /*00e0*/ 	.word	0x00003df0


	//   ....[13]....
        /*00e4*/ 	.word	0x00004020


	//----- nvinfo : EIATTR_VRC_CTA_INIT_COUNT
	.align		4
.L_44:
        /*00e8*/ 	.byte	0x02, 0x4a
        /*00ea*/ 	.byte	0x80
	.zero		1


	//----- nvinfo : EIATTR_SYSCALL_OFFSETS
	.align		4
        /*00ec*/ 	.byte	0x04, 0x46
        /*00ee*/ 	.short	(.L_46 - .L_45)


	//   ....[0]....
.L_45:
        /*00f0*/ 	.word	0x00005c30


	//   ....[1]....
        /*00f4*/ 	.word	0x00005d70


	//   ....[2]....
        /*00f8*/ 	.word	0x000065a0


	//   ....[3]....
        /*00fc*/ 	.word	0x00007330


	//   ....[4]....
        /*0100*/ 	.word	0x00008080


	//   ....[5]....
        /*0104*/ 	.word	0x00008e00


	//----- nvinfo : EIATTR_MBARRIER_INSTR_OFFSETS
	.align		4
.L_46:
        /*0108*/ 	.byte	0x04, 0x39
        /*010a*/ 	.short	(.L_48 - .L_47)


	//   ....[0]....
.L_47:
        /*010c*/ 	.word	0x00000610
        /*0110*/ 	.word	0x000000ff
        /*0114*/ 	.word	0x00000000
        /*0118*/ 	.short	0x0100
        /*011a*/ 	.byte	0x04
	.zero		1


	//   ....[1]....
        /*011c*/ 	.word	0x00000620
        /*0120*/ 	.word	0x000000ff
        /*0124*/ 	.word	0x00000028
        /*0128*/ 	.short	0x0100
        /*012a*/ 	.byte	0x04
	.zero		1


	//   ....[2]....
        /*012c*/ 	.word	0x00000630
        /*0130*/ 	.word	0x000000ff
        /*0134*/ 	.word	0x00000008
        /*0138*/ 	.short	0x0100
        /*013a*/ 	.byte	0x04
	.zero		1


	//   ....[3]....
        /*013c*/ 	.word	0x00000640
        /*0140*/ 	.word	0x000000ff
        /*0144*/ 	.word	0x00000030
        /*0148*/ 	.short	0x0100
        /*014a*/ 	.byte	0x04
	.zero		1


	//   ....[4]....
        /*014c*/ 	.word	0x00000650
        /*0150*/ 	.word	0x000000ff
        /*0154*/ 	.word	0x00000010
        /*0158*/ 	.short	0x0100
        /*015a*/ 	.byte	0x04
	.zero		1


	//   ....[5]....
        /*015c*/ 	.word	0x00000660
        /*0160*/ 	.word	0x000000ff
        /*0164*/ 	.word	0x00000038
        /*0168*/ 	.short	0x0100
        /*016a*/ 	.byte	0x04
	.zero		1


	//   ....[6]....
        /*016c*/ 	.word	0x00000670
        /*0170*/ 	.word	0x000000ff
        /*0174*/ 	.word	0x00000018
        /*0178*/ 	.short	0x0100
        /*017a*/ 	.byte	0x04
	.zero		1


	//   ....[7]....
        /*017c*/ 	.word	0x00000680
        /*0180*/ 	.word	0x000000ff
        /*0184*/ 	.word	0x00000040
        /*0188*/ 	.short	0x0100
        /*018a*/ 	.byte	0x04
	.zero		1


	//   ....[8]....
        /*018c*/ 	.word	0x00000690
        /*0190*/ 	.word	0x000000ff
        /*0194*/ 	.word	0x00000020
        /*0198*/ 	.short	0x0100
        /*019a*/ 	.byte	0x04
	.zero		1


	//   ....[9]....
        /*019c*/ 	.word	0x000006a0
        /*01a0*/ 	.word	0x000000ff
        /*01a4*/ 	.word	0x00000048
        /*01a8*/ 	.short	0x0100
        /*01aa*/ 	.byte	0x04
	.zero		1


	//   ....[10]....
        /*01ac*/ 	.word	0x000007d0
        /*01b0*/ 	.word	0x000000ff
        /*01b4*/ 	.word	0x00000050
        /*01b8*/ 	.short	0x0100
        /*01ba*/ 	.byte	0x04
	.zero		1


	//   ....[11]....
        /*01bc*/ 	.word	0x000007e0
        /*01c0*/ 	.word	0x000000ff
        /*01c4*/ 	.word	0x00000070
        /*01c8*/ 	.short	0x0100
        /*01ca*/ 	.byte	0x04
	.zero		1


	//   ....[12]....
        /*01cc*/ 	.word	0x000007f0
        /*01d0*/ 	.word	0x000000ff
        /*01d4*/ 	.word	0x00000058
        /*01d8*/ 	.short	0x0100
        /*01da*/ 	.byte	0x04
	.zero		1


	//   ....[13]....
        /*01dc*/ 	.word	0x00000800
        /*01e0*/ 	.word	0x000000ff
        /*01e4*/ 	.word	0x00000078
        /*01e8*/ 	.short	0x0100
        /*01ea*/ 	.byte	0x04
	.zero		1


	//   ....[14]....
        /*01ec*/ 	.word	0x00000810
        /*01f0*/ 	.word	0x000000ff
        /*01f4*/ 	.word	0x00000060
        /*01f8*/ 	.short	0x0100
        /*01fa*/ 	.byte	0x04
	.zero		1


	//   ....[15]....
        /*01fc*/ 	.word	0x00000820
        /*0200*/ 	.word	0x000000ff
        /*0204*/ 	.word	0x00000080
        /*0208*/ 	.short	0x0100
        /*020a*/ 	.byte	0x04
	.zero		1


	//   ....[16]....
        /*020c*/ 	.word	0x00000830
        /*0210*/ 	.word	0x000000ff
        /*0214*/ 	.word	0x00000068
        /*0218*/ 	.short	0x0100
        /*021a*/ 	.byte	0x04
	.zero		1


	//   ....[17]....
        /*021c*/ 	.word	0x00000840
        /*0220*/ 	.word	0x000000ff
        /*0224*/ 	.word	0x00000088
        /*0228*/ 	.short	0x0100
        /*022a*/ 	.byte	0x04
	.zero		1


	//   ....[18]....
        /*022c*/ 	.word	0x00000930
        /*0230*/ 	.word	0x000000ff
        /*0234*/ 	.word	0x00000090
        /*0238*/ 	.short	0x0100
        /*023a*/ 	.byte	0x06
	.zero		1


	//   ....[19]....
        /*023c*/ 	.word	0x00000940
        /*0240*/ 	.word	0x000000ff
        /*0244*/ 	.word	0x00000098
        /*0248*/ 	.short	0x0100
        /*024a*/ 	.byte	0x06
	.zero		1


	//   ....[20]....
        /*024c*/ 	.word	0x00000a80
        /*0250*/ 	.word	0x000000ff
        /*0254*/ 	.word	0x000000a0
        /*0258*/ 	.short	0x0100
        /*025a*/ 	.byte	0x06
	.zero		1


	//   ....[21]....
        /*025c*/ 	.word	0x00000a90
        /*0260*/ 	.word	0x000000ff
        /*0264*/ 	.word	0x000000b0
        /*0268*/ 	.short	0x0100
        /*026a*/ 	.byte	0x06
	.zero		1


	//   ....[22]....
        /*026c*/ 	.word	0x00000aa0
        /*0270*/ 	.word	0x000000ff
        /*0274*/ 	.word	0x000000a8
        /*0278*/ 	.short	0x0100
        /*027a*/ 	.byte	0x06
	.zero		1


	//   ....[23]....
        /*027c*/ 	.word	0x00000ab0
        /*0280*/ 	.word	0x000000ff
        /*0284*/ 	.word	0x000000b8
        /*0288*/ 	.short	0x0100
        /*028a*/ 	.byte	0x06
	.zero		1


	//   ....[24]....
        /*028c*/ 	.word	0x00000be0
        /*0290*/ 	.word	0x000000ff
        /*0294*/ 	.word	0x000000c0
        /*0298*/ 	.short	0x0100
        /*029a*/ 	.byte	0x04
	.zero		1


	//   ....[25]....
        /*029c*/ 	.word	0x00000bf0
        /*02a0*/ 	.word	0x000000ff
        /*02a4*/ 	.word	0x000000e0
        /*02a8*/ 	.short	0x0100
        /*02aa*/ 	.byte	0x04
	.zero		1


	//   ....[26]....
        /*02ac*/ 	.word	0x00000c00
        /*02b0*/ 	.word	0x000000ff
        /*02b4*/ 	.word	0x000000c8
        /*02b8*/ 	.short	0x0100
        /*02ba*/ 	.byte	0x04
	.zero		1


	//   ....[27]....
        /*02bc*/ 	.word	0x00000c10
        /*02c0*/ 	.word	0x000000ff
        /*02c4*/ 	.word	0x000000e8
        /*02c8*/ 	.short	0x0100
        /*02ca*/ 	.byte	0x04
	.zero		1


	//   ....[28]....
        /*02cc*/ 	.word	0x00000c20
        /*02d0*/ 	.word	0x000000ff
        /*02d4*/ 	.word	0x000000d0
        /*02d8*/ 	.short	0x0100
        /*02da*/ 	.byte	0x04
	.zero		1


	//   ....[29]....
        /*02dc*/ 	.word	0x00000c30
        /*02e0*/ 	.word	0x000000ff
        /*02e4*/ 	.word	0x000000f0
        /*02e8*/ 	.short	0x0100
        /*02ea*/ 	.byte	0x04
	.zero		1


	//   ....[30]....
        /*02ec*/ 	.word	0x00000c40
        /*02f0*/ 	.word	0x000000ff
        /*02f4*/ 	.word	0x000000d8
        /*02f8*/ 	.short	0x0100
        /*02fa*/ 	.byte	0x04
	.zero		1


	//   ....[31]....
        /*02fc*/ 	.word	0x00000c50
        /*0300*/ 	.word	0x000000ff
        /*0304*/ 	.word	0x000000f8
        /*0308*/ 	.short	0x0100
        /*030a*/ 	.byte	0x04
	.zero		1


	//   ....[32]....
        /*030c*/ 	.word	0x00000d40
        /*0310*/ 	.word	0x000000ff
        /*0314*/ 	.word	0x00000100
        /*0318*/ 	.short	0x0100
        /*031a*/ 	.byte	0x04
	.zero		1


	//   ....[33]....
        /*031c*/ 	.word	0x00000d50
        /*0320*/ 	.word	0x000000ff
        /*0324*/ 	.word	0x00000110
        /*0328*/ 	.short	0x0100
        /*032a*/ 	.byte	0x04
	.zero		1


	//   ....[34]....
        /*032c*/ 	.word	0x00000d60
        /*0330*/ 	.word	0x000000ff
        /*0334*/ 	.word	0x00000108
        /*0338*/ 	.short	0x0100
        /*033a*/ 	.byte	0x04
	.zero		1


	//   ....[35]....
        /*033c*/ 	.word	0x00000d70
        /*0340*/ 	.word	0x000000ff
        /*0344*/ 	.word	0x00000118
        /*0348*/ 	.short	0x0100
        /*034a*/ 	.byte	0x04
	.zero		1


	//   ....[36]....
        /*034c*/ 	.word	0x00001a20
        /*0350*/ 	.word	0x00000000
        /*0354*/ 	.word	0x00000110
        /*0358*/ 	.short	0x010a
        /*035a*/ 	.byte	0xff
	.zero		1


	//   ....[37]....
        /*035c*/ 	.word	0x00001a40
        /*0360*/ 	.word	0x00000000
        /*0364*/ 	.word	0x00000100
        /*0368*/ 	.short	0x0101
        /*036a*/ 	.byte	0xff
	.zero		1


	//   ....[38]....
        /*036c*/ 	.word	0x00001b00
        /*0370*/ 	.word	0x000000ff
        /*0374*/ 	.word	0x00000028
        /*0378*/ 	.short	0x010a
        /*037a*/ 	.byte	0x04
	.zero		1


	//   ....[39]....
        /*037c*/ 	.word	0x00001b90
        /*0380*/ 	.word	0x000000ff
        /*0384*/ 	.word	0x00000028
        /*0388*/ 	.short	0x010a
        /*038a*/ 	.byte	0x21
	.zero		1


	//   ....[40]....
        /*038c*/ 	.word	0x00001d20
        /*0390*/ 	.word	0x000000ff
        /*0394*/ 	.word	0x00000028
        /*0398*/ 	.short	0x010a
        /*039a*/ 	.byte	0x05
	.zero		1


	//   ....[41]....
        /*039c*/ 	.word	0x00001e50
        /*03a0*/ 	.word	0x000000ff
        /*03a4*/ 	.word	0x00000098
        /*03a8*/ 	.short	0x0101
        /*03aa*/ 	.byte	0x15
	.zero		1


	//   ....[42]....
        /*03ac*/ 	.word	0x00001e70
        /*03b0*/ 	.word	0x000000ff
        /*03b4*/ 	.word	0x00000028
        /*03b8*/ 	.short	0x010a
        /*03ba*/ 	.byte	0x04
	.zero		1


	//   ....[43]....
        /*03bc*/ 	.word	0x00001ef0
        /*03c0*/ 	.word	0x000000ff
        /*03c4*/ 	.word	0x00000028
        /*03c8*/ 	.short	0x010a
        /*03ca*/ 	.byte	0x11
	.zero		1


	//   ....[44]....
        /*03cc*/ 	.word	0x00002080
        /*03d0*/ 	.word	0x000000ff
        /*03d4*/ 	.word	0x00000028
        /*03d8*/ 	.short	0x010a
        /*03da*/ 	.byte	0x05
	.zero		1


	//   ....[45]....
        /*03dc*/ 	.word	0x000021c0
        /*03e0*/ 	.word	0x00000003
        /*03e4*/ 	.word	0x000000a0
        /*03e8*/ 	.short	0x010a
        /*03ea*/ 	.byte	0xff
	.zero		1


	//   ....[46]....
        /*03ec*/ 	.word	0x00002310
        /*03f0*/ 	.word	0x00000000
        /*03f4*/ 	.word	0x00000000
        /*03f8*/ 	.short	0x0101
        /*03fa*/ 	.byte	0xff
	.zero		1


	//   ....[47]....
        /*03fc*/ 	.word	0x000028c0
        /*0400*/ 	.word	0x000000ff
        /*0404*/ 	.word	0x00000000
        /*0408*/ 	.short	0x010a
        /*040a*/ 	.byte	0x04
	.zero		1


	//   ....[48]....
        /*040c*/ 	.word	0x00002950
        /*0410*/ 	.word	0x000000ff
        /*0414*/ 	.word	0x00000000
        /*0418*/ 	.short	0x010a
        /*041a*/ 	.byte	0x05
	.zero		1


	//   ....[49]....
        /*041c*/ 	.word	0x000029e0
        /*0420*/ 	.word	0x000000ff
        /*0424*/ 	.word	0x00000000
        /*0428*/ 	.short	0x010a
        /*042a*/ 	.byte	0x05
	.zero		1


	//   ....[50]....
        /*042c*/ 	.word	0x00002a70
        /*0430*/ 	.word	0x000000ff
        /*0434*/ 	.word	0x00000000
        /*0438*/ 	.short	0x010a
        /*043a*/ 	.byte	0x05
	.zero		1


	//   ....[51]....
        /*043c*/ 	.word	0x00002b10
        /*0440*/ 	.word	0x00000000
        /*0444*/ 	.word	0x00000000
        /*0448*/ 	.short	0x010a
        /*044a*/ 	.byte	0xff
	.zero		1


	//   ....[52]....
        /*044c*/ 	.word	0x00002c50
        /*0450*/ 	.word	0x00000002
        /*0454*/ 	.word	0x00000100
        /*0458*/ 	.short	0x010a
        /*045a*/ 	.byte	0xff
	.zero		1


	//   ....[53]....
        /*045c*/ 	.word	0x00002cb0
        /*0460*/ 	.word	0x00000004
        /*0464*/ 	.word	0x00000000
        /*0468*/ 	.short	0x0101
        /*046a*/ 	.byte	0xff
	.zero		1


	//   ....[54]....
        /*046c*/ 	.word	0x00002cd0
        /*0470*/ 	.word	0x000000ff
        /*0474*/ 	.word	0x000000b0
        /*0478*/ 	.short	0x010a
        /*047a*/ 	.byte	0x04
	.zero		1


	//   ....[55]....
        /*047c*/ 	.word	0x00002df0
        /*0480*/ 	.word	0x00000002
        /*0484*/ 	.word	0x000000a0
        /*0488*/ 	.short	0x010a
        /*048a*/ 	.byte	0xff
	.zero		1


	//   ....[56]....
        /*048c*/ 	.word	0x00002f00
        /*0490*/ 	.word	0x00000002
        /*0494*/ 	.word	0x00000000
        /*0498*/ 	.short	0x0101
        /*049a*/ 	.byte	0xff
	.zero		1


	//   ....[57]....
        /*049c*/ 	.word	0x00002f90
        /*04a0*/ 	.word	0x000000ff
        /*04a4*/ 	.word	0x000000b0
        /*04a8*/ 	.short	0x0106
        /*04aa*/ 	.byte	0x04
	.zero		1


	//   ....[58]....
        /*04ac*/ 	.word	0x00002fb0
        /*04b0*/ 	.word	0x000000ff
        /*04b4*/ 	.word	0x000000b0
        /*04b8*/ 	.short	0x010a
        /*04ba*/ 	.byte	0x04
	.zero		1


	//   ....[59]....
        /*04bc*/ 	.word	0x00003040
        /*04c0*/ 	.word	0x000000ff
        /*04c4*/ 	.word	0x000000b0
        /*04c8*/ 	.short	0x0106
        /*04ca*/ 	.byte	0x07
	.zero		1


	//   ....[60]....
        /*04cc*/ 	.word	0x00003080
        /*04d0*/ 	.word	0x00000000
        /*04d4*/ 	.word	0x000000b0
        /*04d8*/ 	.short	0x010a
        /*04da*/ 	.byte	0xff
	.zero		1


	//   ....[61]....
        /*04dc*/ 	.word	0x000035e0
        /*04e0*/ 	.word	0x00000000
        /*04e4*/ 	.word	0x000000a0
        /*04e8*/ 	.short	0x010a
        /*04ea*/ 	.byte	0xff
	.zero		1


	//   ....[62]....
        /*04ec*/ 	.word	0x000036e0
        /*04f0*/ 	.word	0x00000003
        /*04f4*/ 	.word	0x00000000
        /*04f8*/ 	.short	0x0101
        /*04fa*/ 	.byte	0xff
	.zero		1


	//   ....[63]....
        /*04fc*/ 	.word	0x000036f0
        /*0500*/ 	.word	0x000000ff
        /*0504*/ 	.word	0x00000000
        /*0508*/ 	.short	0x010a
        /*050a*/ 	.byte	0x04
	.zero		1


	//   ....[64]....
        /*050c*/ 	.word	0x00003770
        /*0510*/ 	.word	0x000000ff
        /*0514*/ 	.word	0x000000e0
        /*0518*/ 	.short	0x010a
        /*051a*/ 	.byte	0x1f
	.zero		1


	//   ....[65]....
        /*051c*/ 	.word	0x00003850
        /*0520*/ 	.word	0x000000ff
        /*0524*/ 	.word	0x00000000
        /*0528*/ 	.short	0x010a
        /*052a*/ 	.byte	0x05
	.zero		1


	//   ....[66]....
        /*052c*/ 	.word	0x00003990
        /*0530*/ 	.word	0x000000ff
        /*0534*/ 	.word	0x00000000
        /*0538*/ 	.short	0x010a
        /*053a*/ 	.byte	0x04
	.zero		1


	//   ....[67]....
        /*053c*/ 	.word	0x00003c20
        /*0540*/ 	.word	0x000000ff
        /*0544*/ 	.word	0x00000000
        /*0548*/ 	.short	0x010a
        /*054a*/ 	.byte	0x04
	.zero		1


	//   ....[68]....
        /*054c*/ 	.word	0x00003cb0
        /*0550*/ 	.word	0x000000ff
        /*0554*/ 	.word	0x00000000
        /*0558*/ 	.short	0x010a
        /*055a*/ 	.byte	0x05
	.zero		1


	//   ....[69]....
        /*055c*/ 	.word	0x00003d40
        /*0560*/ 	.word	0x000000ff
        /*0564*/ 	.word	0x00000000
        /*0568*/ 	.short	0x010a
        /*056a*/ 	.byte	0x05
	.zero		1


	//   ....[70]....
        /*056c*/ 	.word	0x00003dd0
        /*0570*/ 	.word	0x000000ff
        /*0574*/ 	.word	0x00000000
        /*0578*/ 	.short	0x010a
        /*057a*/ 	.byte	0x04
	.zero		1


	//   ....[71]....
        /*057c*/ 	.word	0x000042e0
        /*0580*/ 	.word	0x0000000c
        /*0584*/ 	.word	0x000000a0
        /*0588*/ 	.short	0x010a
        /*058a*/ 	.byte	0xff
	.zero		1


	//   ....[72]....
        /*058c*/ 	.word	0x00004450
        /*0590*/ 	.word	0x00000000
        /*0594*/ 	.word	0x00000000
        /*0598*/ 	.short	0x0101
        /*059a*/ 	.byte	0xff
	.zero		1


	//   ....[73]....
        /*059c*/ 	.word	0x000048e0
        /*05a0*/ 	.word	0x000000ff
        /*05a4*/ 	.word	0x00000098
        /*05a8*/ 	.short	0x010a
        /*05aa*/ 	.byte	0x15
	.zero		1


	//   ....[74]....
        /*05ac*/ 	.word	0x00004a60
        /*05b0*/ 	.word	0x000000ff
        /*05b4*/ 	.word	0x00000070
        /*05b8*/ 	.short	0x010a
        /*05ba*/ 	.byte	0x15
	.zero		1


	//   ....[75]....
        /*05bc*/ 	.word	0x00004bd0
        /*05c0*/ 	.word	0x000000ff
        /*05c4*/ 	.word	0x00000050
        /*05c8*/ 	.short	0x010b
        /*05ca*/ 	.byte	0x15
	.zero		1


	//   ....[76]....
        /*05cc*/ 	.word	0x00004be0
        /*05d0*/ 	.word	0x000000ff
        /*05d4*/ 	.word	0x00000000
        /*05d8*/ 	.short	0x0101
        /*05da*/ 	.byte	0x28
	.zero		1


	//   ....[77]....
        /*05dc*/ 	.word	0x00004bf0
        /*05e0*/ 	.word	0x000000ff
        /*05e4*/ 	.word	0x00000078
        /*05e8*/ 	.short	0x010a
        /*05ea*/ 	.byte	0x15
	.zero		1


	//   ....[78]....
        /*05ec*/ 	.word	0x00004d40
        /*05f0*/ 	.word	0x000000ff
        /*05f4*/ 	.word	0x00000058
        /*05f8*/ 	.short	0x010b
        /*05fa*/ 	.byte	0x15
	.zero		1


	//   ....[79]....
        /*05fc*/ 	.word	0x00004d50
        /*0600*/ 	.word	0x000000ff
        /*0604*/ 	.word	0x00000000
        /*0608*/ 	.short	0x0101
        /*060a*/ 	.byte	0x27
	.zero		1


	//   ....[80]....
        /*060c*/ 	.word	0x00004d60
        /*0610*/ 	.word	0x000000ff
        /*0614*/ 	.word	0x00000080
        /*0618*/ 	.short	0x010a
        /*061a*/ 	.byte	0x15
	.zero		1


	//   ....[81]....
        /*061c*/ 	.word	0x00004ea0
        /*0620*/ 	.word	0x000000ff
        /*0624*/ 	.word	0x00000060
        /*0628*/ 	.short	0x010b
        /*062a*/ 	.byte	0x15
	.zero		1


	//   ....[82]....
        /*062c*/ 	.word	0x00004eb0
        /*0630*/ 	.word	0x000000ff
        /*0634*/ 	.word	0x00000000
        /*0638*/ 	.short	0x0101
        /*063a*/ 	.byte	0x26
	.zero		1


	//   ....[83]....
        /*063c*/ 	.word	0x00004ec0
        /*0640*/ 	.word	0x000000ff
        /*0644*/ 	.word	0x00000088
        /*0648*/ 	.short	0x010a
        /*064a*/ 	.byte	0x15
	.zero		1


	//   ....[84]....
        /*064c*/ 	.word	0x000050b0
        /*0650*/ 	.word	0x000000ff
        /*0654*/ 	.word	0x00000068
        /*0658*/ 	.short	0x010b
        /*065a*/ 	.byte	0x15
	.zero		1


	//   ....[85]....
        /*065c*/ 	.word	0x000050c0
        /*0660*/ 	.word	0x000000ff
        /*0664*/ 	.word	0x00000000
        /*0668*/ 	.short	0x0101
        /*066a*/ 	.byte	0x25
	.zero		1


	//   ....[86]....
        /*066c*/ 	.word	0x000050f0
        /*0670*/ 	.word	0x000000ff
        /*0674*/ 	.word	0x00000070
        /*0678*/ 	.short	0x010a
        /*067a*/ 	.byte	0x15
	.zero		1


	//   ....[87]....
        /*067c*/ 	.word	0x00005110
        /*0680*/ 	.word	0x000000ff
        /*0684*/ 	.word	0x00000078
        /*0688*/ 	.short	0x010a
        /*068a*/ 	.byte	0x15
	.zero		1


	//   ....[88]....
        /*068c*/ 	.word	0x00005130
        /*0690*/ 	.word	0x000000ff
        /*0694*/ 	.word	0x00000080
        /*0698*/ 	.short	0x010a
        /*069a*/ 	.byte	0x15
	.zero		1


	//   ....[89]....
        /*069c*/ 	.word	0x00005170
        /*06a0*/ 	.word	0x00000000
        /*06a4*/ 	.word	0x00000088
        /*06a8*/ 	.short	0x010a
        /*06aa*/ 	.byte	0xff
	.zero		1


	//   ....[90]....
        /*06ac*/ 	.word	0x000054c0
        /*06b0*/ 	.word	0x00000003
        /*06b4*/ 	.word	0x000000a0
        /*06b8*/ 	.short	0x010a
        /*06ba*/ 	.byte	0xff
	.zero		1


	//   ....[91]....
        /*06bc*/ 	.word	0x00005640
        /*06c0*/ 	.word	0x00000000
        /*06c4*/ 	.word	0x00000000
        /*06c8*/ 	.short	0x0101
        /*06ca*/ 	.byte	0xff
	.zero		1


	//   ....[92]....
        /*06cc*/ 	.word	0x00006190
        /*06d0*/ 	.word	0x00000002
        /*06d4*/ 	.word	0x00000050
        /*06d8*/ 	.short	0x010a
        /*06da*/ 	.byte	0xff
	.zero		1


	//   ....[93]....
        /*06dc*/ 	.word	0x00006200
        /*06e0*/ 	.word	0x00000047
        /*06e4*/ 	.word	0x000000c0
        /*06e8*/ 	.short	0x010a
        /*06ea*/ 	.byte	0xff
	.zero		1


	//   ....[94]....
        /*06ec*/ 	.word	0x000062f0
        /*06f0*/ 	.word	0x00000002
        /*06f4*/ 	.word	0x00000050
        /*06f8*/ 	.short	0x010a
        /*06fa*/ 	.byte	0xff
	.zero		1


	//   ....[95]....
        /*06fc*/ 	.word	0x00006400
        /*0700*/ 	.word	0x00000000
        /*0704*/ 	.word	0x00000000
        /*0708*/ 	.short	0x0101
        /*070a*/ 	.byte	0xff
	.zero		1


	//   ....[96]....
        /*070c*/ 	.word	0x00006480
        /*0710*/ 	.word	0x00000047
        /*0714*/ 	.word	0x000000c0
        /*0718*/ 	.short	0x010a
        /*071a*/ 	.byte	0xff
	.zero		1


	//   ....[97]....
        /*071c*/ 	.word	0x00006fd0
        /*0720*/ 	.word	0x00000070
        /*0724*/ 	.word	0x00000050
        /*0728*/ 	.short	0x010a
        /*072a*/ 	.byte	0xff
	.zero		1


	//   ....[98]....
        /*072c*/ 	.word	0x000070a0
        /*0730*/ 	.word	0x00000070
        /*0734*/ 	.word	0x00000050
        /*0738*/ 	.short	0x010a
        /*073a*/ 	.byte	0xff
	.zero		1


	//   ....[99]....
        /*073c*/ 	.word	0x000071b0
        /*0740*/ 	.word	0x00000000
        /*0744*/ 	.word	0x00000000
        /*0748*/ 	.short	0x0101
        /*074a*/ 	.byte	0xff
	.zero		1


	//   ....[100]....
        /*074c*/ 	.word	0x00007d20
        /*0750*/ 	.word	0x00000070
        /*0754*/ 	.word	0x00000050
        /*0758*/ 	.short	0x010a
        /*075a*/ 	.byte	0xff
	.zero		1


	//   ....[101]....
        /*075c*/ 	.word	0x00007df0
        /*0760*/ 	.word	0x00000070
        /*0764*/ 	.word	0x00000050
        /*0768*/ 	.short	0x010a
        /*076a*/ 	.byte	0xff
	.zero		1


	//   ....[102]....
        /*076c*/ 	.word	0x00007f00
        /*0770*/ 	.word	0x00000000
        /*0774*/ 	.word	0x00000000
        /*0778*/ 	.short	0x0101
        /*077a*/ 	.byte	0xff
	.zero		1


	//   ....[103]....
        /*077c*/ 	.word	0x00008aa0
        /*0780*/ 	.word	0x00000066
        /*0784*/ 	.word	0x00000050
        /*0788*/ 	.short	0x010a
        /*078a*/ 	.byte	0xff
	.zero		1


	//   ....[104]....
        /*078c*/ 	.word	0x00008b70
        /*0790*/ 	.word	0x00000066
        /*0794*/ 	.word	0x00000050
        /*0798*/ 	.short	0x010a
        /*079a*/ 	.byte	0xff
	.zero		1


	//   ....[105]....
        /*079c*/ 	.word	0x00008c80
        /*07a0*/ 	.word	0x00000000
        /*07a4*/ 	.word	0x00000000
        /*07a8*/ 	.short	0x0101
        /*07aa*/ 	.byte	0xff
	.zero		1


	//   ....[106]....
        /*07ac*/ 	.word	0x00009110
        /*07b0*/ 	.word	0x000000ff
        /*07b4*/ 	.word	0x00000000
        /*07b8*/ 	.short	0x0101
        /*07ba*/ 	.byte	0x04
	.zero		1


	//   ....[107]....
        /*07bc*/ 	.word	0x00009920
        /*07c0*/ 	.word	0x00000000
        /*07c4*/ 	.word	0x00000110
        /*07c8*/ 	.short	0x010a
        /*07ca*/ 	.byte	0xff
	.zero		1


	//   ....[108]....
        /*07cc*/ 	.word	0x00009980
        /*07d0*/ 	.word	0x00000000
        /*07d4*/ 	.word	0x00000028
        /*07d8*/ 	.short	0x010a
        /*07da*/ 	.byte	0xff
	.zero		1


	//   ....[109]....
        /*07dc*/ 	.word	0x000099e0
        /*07e0*/ 	.word	0x00000000
        /*07e4*/ 	.word	0x00000028
        /*07e8*/ 	.short	0x010a
        /*07ea*/ 	.byte	0xff
	.zero		1


	//   ....[110]....
        /*07ec*/ 	.word	0x00009a30
        /*07f0*/ 	.word	0x00000003
        /*07f4*/ 	.word	0x000000a0
        /*07f8*/ 	.short	0x010a
        /*07fa*/ 	.byte	0xff
	.zero		1


	//   ....[111]....
        /*07fc*/ 	.word	0x00009a90
        /*0800*/ 	.word	0x00000000
        /*0804*/ 	.word	0x00000000
        /*0808*/ 	.short	0x010a
        /*080a*/ 	.byte	0xff
	.zero		1


	//   ....[112]....
        /*080c*/ 	.word	0x00009af0
        /*0810*/ 	.word	0x00000000
        /*0814*/ 	.word	0x00000000
        /*0818*/ 	.short	0x010a
        /*081a*/ 	.byte	0xff
	.zero		1


	//   ....[113]....
        /*081c*/ 	.word	0x00009b50
        /*0820*/ 	.word	0x00000000
        /*0824*/ 	.word	0x00000000
        /*0828*/ 	.short	0x010a
        /*082a*/ 	.byte	0xff
	.zero		1


	//   ....[114]....
        /*082c*/ 	.word	0x00009bb0
        /*0830*/ 	.word	0x00000000
        /*0834*/ 	.word	0x00000000
        /*0838*/ 	.short	0x010a
        /*083a*/ 	.byte	0xff
	.zero		1


	//   ....[115]....
        /*083c*/ 	.word	0x00009c00
        /*0840*/ 	.word	0x00000002
        /*0844*/ 	.word	0x00000100
        /*0848*/ 	.short	0x010a
        /*084a*/ 	.byte	0xff
	.zero		1


	//   ....[116]....
        /*084c*/ 	.word	0x00009c60
        /*0850*/ 	.word	0x00000002
        /*0854*/ 	.word	0x000000b0
        /*0858*/ 	.short	0x010a
        /*085a*/ 	.byte	0xff
	.zero		1


	//   ....[117]....
        /*085c*/ 	.word	0x00009cb0
        /*0860*/ 	.word	0x00000002
        /*0864*/ 	.word	0x000000a0
        /*0868*/ 	.short	0x010a
        /*086a*/ 	.byte	0xff
	.zero		1


	//   ....[118]....
        /*086c*/ 	.word	0x00009d10
        /*0870*/ 	.word	0x00000000
        /*0874*/ 	.word	0x000000b0
        /*0878*/ 	.short	0x010a
        /*087a*/ 	.byte	0xff
	.zero		1


	//   ....[119]....
        /*087c*/ 	.word	0x00009d60
        /*0880*/ 	.word	0x00000000
        /*0884*/ 	.word	0x000000a0
        /*0888*/ 	.short	0x010a
        /*088a*/ 	.byte	0xff
	.zero		1


	//   ....[120]....
        /*088c*/ 	.word	0x00009dc0
        /*0890*/ 	.word	0x00000003
        /*0894*/ 	.word	0x000000e0
        /*0898*/ 	.short	0x010a
        /*089a*/ 	.byte	0xff
	.zero		1


	//   ....[121]....
        /*089c*/ 	.word	0x00009e20
        /*08a0*/ 	.word	0x00000000
        /*08a4*/ 	.word	0x00000000
        /*08a8*/ 	.short	0x010a
        /*08aa*/ 	.byte	0xff
	.zero		1


	//   ....[122]....
        /*08ac*/ 	.word	0x00009e80
        /*08b0*/ 	.word	0x00000000
        /*08b4*/ 	.word	0x00000000
        /*08b8*/ 	.short	0x010a
        /*08ba*/ 	.byte	0xff
	.zero		1


	//   ....[123]....
        /*08bc*/ 	.word	0x00009ee0
        /*08c0*/ 	.word	0x00000000
        /*08c4*/ 	.word	0x00000000
        /*08c8*/ 	.short	0x010a
        /*08ca*/ 	.byte	0xff
	.zero		1


	//   ....[124]....
        /*08cc*/ 	.word	0x00009f40
        /*08d0*/ 	.word	0x00000000
        /*08d4*/ 	.word	0x00000000
        /*08d8*/ 	.short	0x010a
        /*08da*/ 	.byte	0xff
	.zero		1


	//   ....[125]....
        /*08dc*/ 	.word	0x00009fa0
        /*08e0*/ 	.word	0x00000000
        /*08e4*/ 	.word	0x00000000
        /*08e8*/ 	.short	0x010a
        /*08ea*/ 	.byte	0xff
	.zero		1


	//   ....[126]....
        /*08ec*/ 	.word	0x00009ff0
        /*08f0*/ 	.word	0x0000000c
        /*08f4*/ 	.word	0x000000a0
        /*08f8*/ 	.short	0x010a
        /*08fa*/ 	.byte	0xff
	.zero		1


	//   ....[127]....
        /*08fc*/ 	.word	0x0000a050
        /*0900*/ 	.word	0x00000000
        /*0904*/ 	.word	0x00000098
        /*0908*/ 	.short	0x010a
        /*090a*/ 	.byte	0xff
	.zero		1


	//   ....[128]....
        /*090c*/ 	.word	0x0000a0b0
        /*0910*/ 	.word	0x00000000
        /*0914*/ 	.word	0x00000070
        /*0918*/ 	.short	0x010a
        /*091a*/ 	.byte	0xff
	.zero		1


	//   ....[129]....
        /*091c*/ 	.word	0x0000a110
        /*0920*/ 	.word	0x00000000
        /*0924*/ 	.word	0x00000078
        /*0928*/ 	.short	0x010a
        /*092a*/ 	.byte	0xff
	.zero		1


	//   ....[130]....
        /*092c*/ 	.word	0x0000a170
        /*0930*/ 	.word	0x00000000
        /*0934*/ 	.word	0x00000080
        /*0938*/ 	.short	0x010a
        /*093a*/ 	.byte	0xff
	.zero		1


	//   ....[131]....
        /*093c*/ 	.word	0x0000a1d0
        /*0940*/ 	.word	0x00000000
        /*0944*/ 	.word	0x00000088
        /*0948*/ 	.short	0x010a
        /*094a*/ 	.byte	0xff
	.zero		1


	//   ....[132]....
        /*094c*/ 	.word	0x0000a230
        /*0950*/ 	.word	0x00000000
        /*0954*/ 	.word	0x00000070
        /*0958*/ 	.short	0x010a
        /*095a*/ 	.byte	0xff
	.zero		1


	//   ....[133]....
        /*095c*/ 	.word	0x0000a290
        /*0960*/ 	.word	0x00000000
        /*0964*/ 	.word	0x00000078
        /*0968*/ 	.short	0x010a
        /*096a*/ 	.byte	0xff
	.zero		1


	//   ....[134]....
        /*096c*/ 	.word	0x0000a2f0
        /*0970*/ 	.word	0x00000000
        /*0974*/ 	.word	0x00000080
        /*0978*/ 	.short	0x010a
        /*097a*/ 	.byte	0xff
	.zero		1


	//   ....[135]....
        /*097c*/ 	.word	0x0000a340
        /*0980*/ 	.word	0x00000003
        /*0984*/ 	.word	0x000000a0
        /*0988*/ 	.short	0x010a
        /*098a*/ 	.byte	0xff
	.zero		1


	//   ....[136]....
        /*098c*/ 	.word	0x0000a390
        /*0990*/ 	.word	0x00000002
        /*0994*/ 	.word	0x00000050
        /*0998*/ 	.short	0x010a
        /*099a*/ 	.byte	0xff
	.zero		1


	//   ....[137]....
        /*099c*/ 	.word	0x0000a3e0
        /*09a0*/ 	.word	0x00000047
        /*09a4*/ 	.word	0x000000c0
        /*09a8*/ 	.short	0x010a
        /*09aa*/ 	.byte	0xff
	.zero		1


	//   ....[138]....
        /*09ac*/ 	.word	0x0000a430
        /*09b0*/ 	.word	0x00000070
        /*09b4*/ 	.word	0x00000050
        /*09b8*/ 	.short	0x010a
        /*09ba*/ 	.byte	0xff
	.zero		1


	//   ....[139]....
        /*09bc*/ 	.word	0x0000a480
        /*09c0*/ 	.word	0x00000070
        /*09c4*/ 	.word	0x00000050
        /*09c8*/ 	.short	0x010a
        /*09ca*/ 	.byte	0xff
	.zero		1


	//   ....[140]....
        /*09cc*/ 	.word	0x0000a4d0
        /*09d0*/ 	.word	0x00000066
        /*09d4*/ 	.word	0x00000050
        /*09d8*/ 	.short	0x010a
        /*09da*/ 	.byte	0xff
	.zero		1


	//----- nvinfo : EIATTR_NUM_MBARRIERS
	.align		4
.L_48:
        /*09dc*/ 	.byte	0x03, 0x38
        /*09de*/ 	.short	0x0024


	//----- nvinfo : EIATTR_EXIT_INSTR_OFFSETS
	.align		4
        /*09e0*/ 	.byte	0x04, 0x1c
        /*09e2*/ 	.short	(.L_50 - .L_49)


	//   ....[0]....
.L_49:
        /*09e4*/ 	.word	0x00002b40


	//   ....[1]....
        /*09e8*/ 	.word	0x00003050


	//   ....[2]....
        /*09ec*/ 	.word	0x000030b0


	//   ....[3]....
        /*09f0*/ 	.word	0x00004030


	//   ....[4]....
        /*09f4*/ 	.word	0x000051a0


	//   ....[5]....
        /*09f8*/ 	.word	0x000051e0


	//   ....[6]....
        /*09fc*/ 	.word	0x00009910


	//----- nvinfo : EIATTR_MAX_THREADS
	.align		4
.L_50:
        /*0a00*/ 	.byte	0x04, 0x05
        /*0a02*/ 	.short	(.L_52 - .L_51)
.L_51:
        /*0a04*/ 	.word	0x00000100
        /*0a08*/ 	.word	0x00000001
        /*0a0c*/ 	.word	0x00000001


	//----- nvinfo : EIATTR_CRS_STACK_SIZE
	.align		4
.L_52:
        /*0a10*/ 	.byte	0x04, 0x1e
        /*0a12*/ 	.short	(.L_54 - .L_53)
.L_53:
        /*0a14*/ 	.word	0x00000000


	//----- nvinfo : EIATTR_CBANK_PARAM_SIZE
	.align		4
.L_54:
        /*0a18*/ 	.byte	0x03, 0x19
        /*0a1a*/ 	.short	0x0800


	//----- nvinfo : EIATTR_PARAM_CBANK
	.align		4
        /*0a1c*/ 	.byte	0x04, 0x0a
        /*0a1e*/ 	.short	(.L_56 - .L_55)
	.align		4
.L_55:
        /*0a20*/ 	.word	index@(.nv.constant0._ZN7cutlass13device_kernelINS_4gemm6kernel13GemmUniversalIN4cute5tupleIJiiiiEEENS1_10collective13CollectiveMmaINS1_35MainloopSm100TmaUmmaWarpSpecializedILi5ELi2ELi4ENS5_IJNS4_1CILi2EEESB_NSA_ILi1EEEEEEEENS5_IJNSA_ILi64EEENSA_ILi256EEENSA_ILi128EEEEEENS_12float_e5m2_tENS5_IJlSC_lEEESJ_SK_NS4_8TiledMMAINS4_8MMA_AtomIJNS4_10MMA_TraitsINS4_19SM100_MMA_F8F6F4_SSEJSJ_SJ_fSF_SG_NS4_17integral_constantINS4_4UMMA5MajorELSR_0EEESS_NSP_INSQ_7ScaleInELST_0EEESU_EEEEEENS4_6LayoutINS5_IJSC_SC_SC_EEENS5_IJNSA_ILi0EEESZ_SZ_EEEEENS5_IJNS4_10UnderscoreES12_S12_EEEEENS4_23SM90_TMA_LOAD_MULTICASTENS4_14ComposedLayoutINS4_7SwizzleILi3ELi4ELi3EEENS4_18smem_ptr_flag_bitsILi8EEENSX_INS5_IJNSA_ILi8EEESH_EEENS5_IJSH_SC_EEEEEEEvNS4_8identityES15_S1F_vS1G_EENS_8epilogue10collective18CollectiveEpilogueINS1I_23Sm100TmaWarpSpecializedILi4ELi2ELi32ELb0ELb0EEEJSI_NS5_IJNSX_ISF_SC_EES1N_EEESJ_SK_SJ_SK_NS1I_6fusion15FusionCallbacksIS1M_NS1P_17LinearCombinationISJ_fSJ_fLNS_15FloatRoundStyleE2EEESI_S1O_JEEENS4_5SM1004TMEM4LOAD26SM100_TMEM_LOAD_16dp32b32xENS4_13SM90_TMA_LOADENS16_INS17_ILi2ELi4ELi3EEES1A_NSX_INS5_IJS1B_SF_EEENS5_IJSF_SC_EEEEEEENS4_39AutoVectorizingCopyWithAssumedAlignmentILi128EEENS4_14SM90_TMA_STOREES24_S26_S26_EEEvvEEEEvNT_6ParamsE)
        /*0a24*/ 	.short	0x0380
        /*0a26*/ 	.short	0x0800


	//----- nvinfo : EIATTR_SW_WAR
	.align		4
.L_56:
        /*0a28*/ 	.byte	0x04, 0x36
        /*0a2a*/ 	.short	(.L_58 - .L_57)
.L_57:
        /*0a2c*/ 	.word	0x00000008
.L_58:


//--------------------- .nv.callgraph             --------------------------
	.section	.nv.callgraph,"",@"SHT_CUDA_CALLGRAPH"
	.align	4
	.sectionentsize	8
	.align		4
        /*0000*/ 	.word	0x00000000
	.align		4
        /*0004*/ 	.word	0xffffffff
	.align		4
        /*0008*/ 	.word	index@(_ZN7cutlass13device_kernelINS_4gemm6kernel13GemmUniversalIN4cute5tupleIJiiiiEEENS1_10collective13CollectiveMmaINS1_35MainloopSm100TmaUmmaWarpSpecializedILi5ELi2ELi4ENS5_IJNS4_1CILi2EEESB_NSA_ILi1EEEEEEEENS5_IJNSA_ILi64EEENSA_ILi256EEENSA_ILi128EEEEEENS_12float_e5m2_tENS5_IJlSC_lEEESJ_SK_NS4_8TiledMMAINS4_8MMA_AtomIJNS4_10MMA_TraitsINS4_19SM100_MMA_F8F6F4_SSEJSJ_SJ_fSF_SG_NS4_17integral_constantINS4_4UMMA5MajorELSR_0EEESS_NSP_INSQ_7ScaleInELST_0EEESU_EEEEEENS4_6LayoutINS5_IJSC_SC_SC_EEENS5_IJNSA_ILi0EEESZ_SZ_EEEEENS5_IJNS4_10UnderscoreES12_S12_EEEEENS4_23SM90_TMA_LOAD_MULTICASTENS4_14ComposedLayoutINS4_7SwizzleILi3ELi4ELi3EEENS4_18smem_ptr_flag_bitsILi8EEENSX_INS5_IJNSA_ILi8EEESH_EEENS5_IJSH_SC_EEEEEEEvNS4_8identityES15_S1F_vS1G_EENS_8epilogue10collective18CollectiveEpilogueINS1I_23Sm100TmaWarpSpecializedILi4ELi2ELi32ELb0ELb0EEEJSI_NS5_IJNSX_ISF_SC_EES1N_EEESJ_SK_SJ_SK_NS1I_6fusion15FusionCallbacksIS1M_NS1P_17LinearCombinationISJ_fSJ_fLNS_15FloatRoundStyleE2EEESI_S1O_JEEENS4_5SM1004TMEM4LOAD26SM100_TMEM_LOAD_16dp32b32xENS4_13SM90_TMA_LOADENS16_INS17_ILi2ELi4ELi3EEES1A_NSX_INS5_IJS1B_SF_EEENS5_IJSF_SC_EEEEEEENS4_39AutoVectorizingCopyWithAssumedAlignmentILi128EEENS4_14SM90_TMA_STOREES24_S26_S26_EEEvvEEEEvNT_6ParamsE)
	.align		4
        /*000c*/ 	.word	index@(__assertfail)
	.align		4
        /*0010*/ 	.word	0x00000000
	.align		4
        /*0014*/ 	.word	0xfffffffe
	.align		4
        /*0018*/ 	.word	0x00000000
	.align		4
        /*001c*/ 	.word	0xfffffffd
	.align		4
        /*0020*/ 	.word	0x00000000
	.align		4
        /*0024*/ 	.word	0xfffffffc


//--------------------- .nv.constant4             --------------------------
	.section	.nv.constant4,"a",@progbits
	.align	8
	.align		8
.nv.constant4:
        /*0000*/ 	.dword	__assertfail
	.align		8
        /*0008*/ 	.dword	__unnamed_1
	.align		8
        /*0010*/ 	.dword	__unnamed_2
	.align		8
        /*0018*/ 	.dword	__unnamed_3
	.align		8
        /*0020*/ 	.dword	_ZN40_INTERNAL_0efb6ba8_4_k_cu_43837783_344474cuda3std3__45__cpo5beginE
	.align		8
        /*0028*/ 	.dword	_ZN40_INTERNAL_0efb6ba8_4_k_cu_43837783_344474cuda3std3__45__cpo3endE
	.align		8
        /*0030*/ 	.dword	_ZN40_INTERNAL_0efb6ba8_4_k_cu_43837783_344474cuda3std3__45__cpo6cbeginE
	.align		8
        /*0038*/ 	.dword	_ZN40_INTERNAL_0efb6ba8_4_k_cu_43837783_344474cuda3std3__45__cpo4cendE
	.align		8
        /*0040*/ 	.dword	_ZN40_INTERNAL_0efb6ba8_4_k_cu_43837783_344474cuda3std3__442_GLOBAL__N__0efb6ba8_4_k_cu_43837783_344476ignoreE
	.align		8
        /*0048*/ 	.dword	_ZN40_INTERNAL_0efb6ba8_4_k_cu_43837783_344474cuda3std3__419piecewise_constructE
	.align		8
        /*0050*/ 	.dword	_ZN40_INTERNAL_0efb6ba8_4_k_cu_43837783_344474cuda3std3__48in_placeE
	.align		8
        /*0058*/ 	.dword	_ZN40_INTERNAL_0efb6ba8_4_k_cu_43837783_344474cuda3std6ranges3__45__cpo4swapE
	.align		8
        /*0060*/ 	.dword	_ZN40_INTERNAL_0efb6ba8_4_k_cu_43837783_344474cuda3std6ranges3__45__cpo9iter_moveE
	.align		8
        /*0068*/ 	.dword	_ZN40_INTERNAL_0efb6ba8_4_k_cu_43837783_344474cute7productE
	.align		8
        /*0070*/ 	.dword	_ZN40_INTERNAL_0efb6ba8_4_k_cu_43837783_344474cute1_E
	.align		8
        /*0078*/ 	.dword	$str$25
	.align		8
        /*0080*/ 	.dword	$str$26
	.align		8
        /*0088*/ 	.dword	$str$27
	.align		8
        /*0090*/ 	.dword	$str$28


//--------------------- .text._ZN7cutlass13device_kernelINS_4gemm6kernel13GemmUniversalIN4cute5tupleIJiiiiEEENS1_10collective13CollectiveMmaINS1_35MainloopSm100TmaUmmaWarpSpecializedILi5ELi2ELi4ENS5_IJNS4_1CILi2EEESB_NSA_ILi1EEEEEEEENS5_IJNSA_ILi64EEENSA_ILi256EEENSA_ILi128EEEEEENS_12float_e5m2_tENS5_IJlSC_lEEESJ_SK_NS4_8TiledMMAINS4_8MMA_AtomIJNS4_10MMA_TraitsINS4_19SM100_MMA_F8F6F4_SSEJSJ_SJ_fSF_SG_NS4_17integral_constantINS4_4UMMA5MajorELSR_0EEESS_NSP_INSQ_7ScaleInELST_0EEESU_EEEEEENS4_6LayoutINS5_IJSC_SC_SC_EEENS5_IJNSA_ILi0EEESZ_SZ_EEEEENS5_IJNS4_10UnderscoreES12_S12_EEEEENS4_23SM90_TMA_LOAD_MULTICASTENS4_14ComposedLayoutINS4_7SwizzleILi3ELi4ELi3EEENS4_18smem_ptr_flag_bitsILi8EEENSX_INS5_IJNSA_ILi8EEESH_EEENS5_IJSH_SC_EEEEEEEvNS4_8identityES15_S1F_vS1G_EENS_8epilogue10collective18CollectiveEpilogueINS1I_23Sm100TmaWarpSpecializedILi4ELi2ELi32ELb0ELb0EEEJSI_NS5_IJNSX_ISF_SC_EES1N_EEESJ_SK_SJ_SK_NS1I_6fusion15FusionCallbacksIS1M_NS1P_17LinearCombinationISJ_fSJ_fLNS_15FloatRoundStyleE2EEESI_S1O_JEEENS4_5SM1004TMEM4LOAD26SM100_TMEM_LOAD_16dp32b32xENS4_13SM90_TMA_LOADENS16_INS17_ILi2ELi4ELi3EEES1A_NSX_INS5_IJS1B_SF_EEENS5_IJSF_SC_EEEEEEENS4_39AutoVectorizingCopyWithAssumedAlignmentILi128EEENS4_14SM90_TMA_STOREES24_S26_S26_EEEvvEEEEvNT_6ParamsE --------------------------
	.section	.text._ZN7cutlass13device_kernelINS_4gemm6kernel13GemmUniversalIN4cute5tupleIJiiiiEEENS1_10collective13CollectiveMmaINS1_35MainloopSm100TmaUmmaWarpSpecializedILi5ELi2ELi4ENS5_IJNS4_1CILi2EEESB_NSA_ILi1EEEEEEEENS5_IJNSA_ILi64EEENSA_ILi256EEENSA_ILi128EEEEEENS_12float_e5m2_tENS5_IJlSC_lEEESJ_SK_NS4_8TiledMMAINS4_8MMA_AtomIJNS4_10MMA_TraitsINS4_19SM100_MMA_F8F6F4_SSEJSJ_SJ_fSF_SG_NS4_17integral_constantINS4_4UMMA5MajorELSR_0EEESS_NSP_INSQ_7ScaleInELST_0EEESU_EEEEEENS4_6LayoutINS5_IJSC_SC_SC_EEENS5_IJNSA_ILi0EEESZ_SZ_EEEEENS5_IJNS4_10UnderscoreES12_S12_EEEEENS4_23SM90_TMA_LOAD_MULTICASTENS4_14ComposedLayoutINS4_7SwizzleILi3ELi4ELi3EEENS4_18smem_ptr_flag_bitsILi8EEENSX_INS5_IJNSA_ILi8EEESH_EEENS5_IJSH_SC_EEEEEEEvNS4_8identityES15_S1F_vS1G_EENS_8epilogue10collective18CollectiveEpilogueINS1I_23Sm100TmaWarpSpecializedILi4ELi2ELi32ELb0ELb0EEEJSI_NS5_IJNSX_ISF_SC_EES1N_EEESJ_SK_SJ_SK_NS1I_6fusion15FusionCallbacksIS1M_NS1P_17LinearCombinationISJ_fSJ_fLNS_15FloatRoundStyleE2EEESI_S1O_JEEENS4_5SM1004TMEM4LOAD26SM100_TMEM_LOAD_16dp32b32xENS4_13SM90_TMA_LOADENS16_INS17_ILi2ELi4ELi3EEES1A_NSX_INS5_IJS1B_SF_EEENS5_IJSF_SC_EEEEEEENS4_39AutoVectorizingCopyWithAssumedAlignmentILi128EEENS4_14SM90_TMA_STOREES24_S26_S26_EEEvvEEEEvNT_6ParamsE,"ax",@progbits
	.align	128
.text._ZN7cutlass13device_kernelINS_4gemm6kernel13GemmUniversalIN4cute5tupleIJiiiiEEENS1_10collective13CollectiveMmaINS1_35MainloopSm100TmaUmmaWarpSpecializedILi5ELi2ELi4ENS5_IJNS4_1CILi2EEESB_NSA_ILi1EEEEEEEENS5_IJNSA_ILi64EEENSA_ILi256EEENSA_ILi128EEEEEENS_12float_e5m2_tENS5_IJlSC_lEEESJ_SK_NS4_8TiledMMAINS4_8MMA_AtomIJNS4_10MMA_TraitsINS4_19SM100_MMA_F8F6F4_SSEJSJ_SJ_fSF_SG_NS4_17integral_constantINS4_4UMMA5MajorELSR_0EEESS_NSP_INSQ_7ScaleInELST_0EEESU_EEEEEENS4_6LayoutINS5_IJSC_SC_SC_EEENS5_IJNSA_ILi0EEESZ_SZ_EEEEENS5_IJNS4_10UnderscoreES12_S12_EEEEENS4_23SM90_TMA_LOAD_MULTICASTENS4_14ComposedLayoutINS4_7SwizzleILi3ELi4ELi3EEENS4_18smem_ptr_flag_bitsILi8EEENSX_INS5_IJNSA_ILi8EEESH_EEENS5_IJSH_SC_EEEEEEEvNS4_8identityES15_S1F_vS1G_EENS_8epilogue10collective18CollectiveEpilogueINS1I_23Sm100TmaWarpSpecializedILi4ELi2ELi32ELb0ELb0EEEJSI_NS5_IJNSX_ISF_SC_EES1N_EEESJ_SK_SJ_SK_NS1I_6fusion15FusionCallbacksIS1M_NS1P_17LinearCombinationISJ_fSJ_fLNS_15FloatRoundStyleE2EEESI_S1O_JEEENS4_5SM1004TMEM4LOAD26SM100_TMEM_LOAD_16dp32b32xENS4_13SM90_TMA_LOADENS16_INS17_ILi2ELi4ELi3EEES1A_NSX_INS5_IJS1B_SF_EEENS5_IJSF_SC_EEEEEEENS4_39AutoVectorizingCopyWithAssumedAlignmentILi128EEENS4_14SM90_TMA_STOREES24_S26_S26_EEEvvEEEEvNT_6ParamsE:
        .type           _ZN7cutlass13device_kernelINS_4gemm6kernel13GemmUniversalIN4cute5tupleIJiiiiEEENS1_10collective13CollectiveMmaINS1_35MainloopSm100TmaUmmaWarpSpecializedILi5ELi2ELi4ENS5_IJNS4_1CILi2EEESB_NSA_ILi1EEEEEEEENS5_IJNSA_ILi64EEENSA_ILi256EEENSA_ILi128EEEEEENS_12float_e5m2_tENS5_IJlSC_lEEESJ_SK_NS4_8TiledMMAINS4_8MMA_AtomIJNS4_10MMA_TraitsINS4_19SM100_MMA_F8F6F4_SSEJSJ_SJ_fSF_SG_NS4_17integral_constantINS4_4UMMA5MajorELSR_0EEESS_NSP_INSQ_7ScaleInELST_0EEESU_EEEEEENS4_6LayoutINS5_IJSC_SC_SC_EEENS5_IJNSA_ILi0EEESZ_SZ_EEEEENS5_IJNS4_10UnderscoreES12_S12_EEEEENS4_23SM90_TMA_LOAD_MULTICASTENS4_14ComposedLayoutINS4_7SwizzleILi3ELi4ELi3EEENS4_18smem_ptr_flag_bitsILi8EEENSX_INS5_IJNSA_ILi8EEESH_EEENS5_IJSH_SC_EEEEEEEvNS4_8identityES15_S1F_vS1G_EENS_8epilogue10collective18CollectiveEpilogueINS1I_23Sm100TmaWarpSpecializedILi4ELi2ELi32ELb0ELb0EEEJSI_NS5_IJNSX_ISF_SC_EES1N_EEESJ_SK_SJ_SK_NS1I_6fusion15FusionCallbacksIS1M_NS1P_17LinearCombinationISJ_fSJ_fLNS_15FloatRoundStyleE2EEESI_S1O_JEEENS4_5SM1004TMEM4LOAD26SM100_TMEM_LOAD_16dp32b32xENS4_13SM90_TMA_LOADENS16_INS17_ILi2ELi4ELi3EEES1A_NSX_INS5_IJS1B_SF_EEENS5_IJSF_SC_EEEEEEENS4_39AutoVectorizingCopyWithAssumedAlignmentILi128EEENS4_14SM90_TMA_STOREES24_S26_S26_EEEvvEEEEvNT_6ParamsE,@function
        .size           _ZN7cutlass13device_kernelINS_4gemm6kernel13GemmUniversalIN4cute5tupleIJiiiiEEENS1_10collective13CollectiveMmaINS1_35MainloopSm100TmaUmmaWarpSpecializedILi5ELi2ELi4ENS5_IJNS4_1CILi2EEESB_NSA_ILi1EEEEEEEENS5_IJNSA_ILi64EEENSA_ILi256EEENSA_ILi128EEEEEENS_12float_e5m2_tENS5_IJlSC_lEEESJ_SK_NS4_8TiledMMAINS4_8MMA_AtomIJNS4_10MMA_TraitsINS4_19SM100_MMA_F8F6F4_SSEJSJ_SJ_fSF_SG_NS4_17integral_constantINS4_4UMMA5MajorELSR_0EEESS_NSP_INSQ_7ScaleInELST_0EEESU_EEEEEENS4_6LayoutINS5_IJSC_SC_SC_EEENS5_IJNSA_ILi0EEESZ_SZ_EEEEENS5_IJNS4_10UnderscoreES12_S12_EEEEENS4_23SM90_TMA_LOAD_MULTICASTENS4_14ComposedLayoutINS4_7SwizzleILi3ELi4ELi3EEENS4_18smem_ptr_flag_bitsILi8EEENSX_INS5_IJNSA_ILi8EEESH_EEENS5_IJSH_SC_EEEEEEEvNS4_8identityES15_S1F_vS1G_EENS_8epilogue10collective18CollectiveEpilogueINS1I_23Sm100TmaWarpSpecializedILi4ELi2ELi32ELb0ELb0EEEJSI_NS5_IJNSX_ISF_SC_EES1N_EEESJ_SK_SJ_SK_NS1I_6fusion15FusionCallbacksIS1M_NS1P_17LinearCombinationISJ_fSJ_fLNS_15FloatRoundStyleE2EEESI_S1O_JEEENS4_5SM1004TMEM4LOAD26SM100_TMEM_LOAD_16dp32b32xENS4_13SM90_TMA_LOADENS16_INS17_ILi2ELi4ELi3EEES1A_NSX_INS5_IJS1B_SF_EEENS5_IJSF_SC_EEEEEEENS4_39AutoVectorizingCopyWithAssumedAlignmentILi128EEENS4_14SM90_TMA_STOREES24_S26_S26_EEEvvEEEEvNT_6ParamsE,(.L_x_180 - _ZN7cutlass13device_kernelINS_4gemm6kernel13GemmUniversalIN4cute5tupleIJiiiiEEENS1_10collective13CollectiveMmaINS1_35MainloopSm100TmaUmmaWarpSpecializedILi5ELi2ELi4ENS5_IJNS4_1CILi2EEESB_NSA_ILi1EEEEEEEENS5_IJNSA_ILi64EEENSA_ILi256EEENSA_ILi128EEEEEENS_12float_e5m2_tENS5_IJlSC_lEEESJ_SK_NS4_8TiledMMAINS4_8MMA_AtomIJNS4_10MMA_TraitsINS4_19SM100_MMA_F8F6F4_SSEJSJ_SJ_fSF_SG_NS4_17integral_constantINS4_4UMMA5MajorELSR_0EEESS_NSP_INSQ_7ScaleInELST_0EEESU_EEEEEENS4_6LayoutINS5_IJSC_SC_SC_EEENS5_IJNSA_ILi0EEESZ_SZ_EEEEENS5_IJNS4_10UnderscoreES12_S12_EEEEENS4_23SM90_TMA_LOAD_MULTICASTENS4_14ComposedLayoutINS4_7SwizzleILi3ELi4ELi3EEENS4_18smem_ptr_flag_bitsILi8EEENSX_INS5_IJNSA_ILi8EEESH_EEENS5_IJSH_SC_EEEEEEEvNS4_8identityES15_S1F_vS1G_EENS_8epilogue10collective18CollectiveEpilogueINS1I_23Sm100TmaWarpSpecializedILi4ELi2ELi32ELb0ELb0EEEJSI_NS5_IJNSX_ISF_SC_EES1N_EEESJ_SK_SJ_SK_NS1I_6fusion15FusionCallbacksIS1M_NS1P_17LinearCombinationISJ_fSJ_fLNS_15FloatRoundStyleE2EEESI_S1O_JEEENS4_5SM1004TMEM4LOAD26SM100_TMEM_LOAD_16dp32b32xENS4_13SM90_TMA_LOADENS16_INS17_ILi2ELi4ELi3EEES1A_NSX_INS5_IJS1B_SF_EEENS5_IJSF_SC_EEEEEEENS4_39AutoVectorizingCopyWithAssumedAlignmentILi128EEENS4_14SM90_TMA_STOREES24_S26_S26_EEEvvEEEEvNT_6ParamsE)
        .other          _ZN7cutlass13device_kernelINS_4gemm6kernel13GemmUniversalIN4cute5tupleIJiiiiEEENS1_10collective13CollectiveMmaINS1_35MainloopSm100TmaUmmaWarpSpecializedILi5ELi2ELi4ENS5_IJNS4_1CILi2EEESB_NSA_ILi1EEEEEEEENS5_IJNSA_ILi64EEENSA_ILi256EEENSA_ILi128EEEEEENS_12float_e5m2_tENS5_IJlSC_lEEESJ_SK_NS4_8TiledMMAINS4_8MMA_AtomIJNS4_10MMA_TraitsINS4_19SM100_MMA_F8F6F4_SSEJSJ_SJ_fSF_SG_NS4_17integral_constantINS4_4UMMA5MajorELSR_0EEESS_NSP_INSQ_7ScaleInELST_0EEESU_EEEEEENS4_6LayoutINS5_IJSC_SC_SC_EEENS5_IJNSA_ILi0EEESZ_SZ_EEEEENS5_IJNS4_10UnderscoreES12_S12_EEEEENS4_23SM90_TMA_LOAD_MULTICASTENS4_14ComposedLayoutINS4_7SwizzleILi3ELi4ELi3EEENS4_18smem_ptr_flag_bitsILi8EEENSX_INS5_IJNSA_ILi8EEESH_EEENS5_IJSH_SC_EEEEEEEvNS4_8identityES15_S1F_vS1G_EENS_8epilogue10collective18CollectiveEpilogueINS1I_23Sm100TmaWarpSpecializedILi4ELi2ELi32ELb0ELb0EEEJSI_NS5_IJNSX_ISF_SC_EES1N_EEESJ_SK_SJ_SK_NS1I_6fusion15FusionCallbacksIS1M_NS1P_17LinearCombinationISJ_fSJ_fLNS_15FloatRoundStyleE2EEESI_S1O_JEEENS4_5SM1004TMEM4LOAD26SM100_TMEM_LOAD_16dp32b32xENS4_13SM90_TMA_LOADENS16_INS17_ILi2ELi4ELi3EEES1A_NSX_INS5_IJS1B_SF_EEENS5_IJSF_SC_EEEEEEENS4_39AutoVectorizingCopyWithAssumedAlignmentILi128EEENS4_14SM90_TMA_STOREES24_S26_S26_EEEvvEEEEvNT_6ParamsE,@"STO_CUDA_ENTRY STV_DEFAULT"
_ZN7cutlass13device_kernelINS_4gemm6kernel13GemmUniversalIN4cute5tupleIJiiiiEEENS1_10collective13CollectiveMmaINS1_35MainloopSm100TmaUmmaWarpSpecializedILi5ELi2ELi4ENS5_IJNS4_1CILi2EEESB_NSA_ILi1EEEEEEEENS5_IJNSA_ILi64EEENSA_ILi256EEENSA_ILi128EEEEEENS_12float_e5m2_tENS5_IJlSC_lEEESJ_SK_NS4_8TiledMMAINS4_8MMA_AtomIJNS4_10MMA_TraitsINS4_19SM100_MMA_F8F6F4_SSEJSJ_SJ_fSF_SG_NS4_17integral_constantINS4_4UMMA5MajorELSR_0EEESS_NSP_INSQ_7ScaleInELST_0EEESU_EEEEEENS4_6LayoutINS5_IJSC_SC_SC_EEENS5_IJNSA_ILi0EEESZ_SZ_EEEEENS5_IJNS4_10UnderscoreES12_S12_EEEEENS4_23SM90_TMA_LOAD_MULTICASTENS4_14ComposedLayoutINS4_7SwizzleILi3ELi4ELi3EEENS4_18smem_ptr_flag_bitsILi8EEENSX_INS5_IJNSA_ILi8EEESH_EEENS5_IJSH_SC_EEEEEEEvNS4_8identityES15_S1F_vS1G_EENS_8epilogue10collective18CollectiveEpilogueINS1I_23Sm100TmaWarpSpecializedILi4ELi2ELi32ELb0ELb0EEEJSI_NS5_IJNSX_ISF_SC_EES1N_EEESJ_SK_SJ_SK_NS1I_6fusion15FusionCallbacksIS1M_NS1P_17LinearCombinationISJ_fSJ_fLNS_15FloatRoundStyleE2EEESI_S1O_JEEENS4_5SM1004TMEM4LOAD26SM100_TMEM_LOAD_16dp32b32xENS4_13SM90_TMA_LOADENS16_INS17_ILi2ELi4ELi3EEES1A_NSX_INS5_IJS1B_SF_EEENS5_IJSF_SC_EEEEEEENS4_39AutoVectorizingCopyWithAssumedAlignmentILi128EEENS4_14SM90_TMA_STOREES24_S26_S26_EEEvvEEEEvNT_6ParamsE:
[----:B------:R-:W1:Y:S01]  /*0000*/  LDC R1, c[0x0][0x37c] ;  /* 0x0000df00ff017b82 */ /* 0x000e620000000800 */
[----:B------:R-:W2:Y:S01]  /*0010*/  S2R R95, SR_TID.X ;  /* 0x00000000005f7919 */ /* 0x000ea20000002100 */
[----:B------:R-:W3:Y:S01]  /*0020*/  LDCU.64 UR8, c[0x0][0x890] ;  /* 0x00011200ff0877ac */ /* 0x000ee20008000a00 */
[----:B------:R-:W-:Y:S02]  /*0030*/  PRMT R85, RZ, 0x7610, R85 ;  /* 0x00007610ff557816 */ /* 0x000fe40000000055 */
[----:B------:R-:W-:Y:S01]  /*0040*/  ELECT P3, URZ, PT ;  /* 0x0000000000ff782f */ /* 0x000fe20003860000 */
[----:B---3--:R-:W-:-:S04]  /*0050*/  UISETP.NE.U32.AND UP0, UPT, UR8, URZ, UPT ;  /* 0x000000ff0800728c */ /* 0x008fc8000bf05070 */
[----:B------:R-:W-:Y:S01]  /*0060*/  UISETP.NE.AND.EX UP0, UPT, UR9, URZ, UPT, UP0 ;  /* 0x000000ff0900728c */ /* 0x000fe2000bf05300 */
[----:B--2---:R-:W-:-:S05]  /*0070*/  SHF.R.U32.HI R86, RZ, 0x5, R95 ;  /* 0x00000005ff567819 */ /* 0x004fca000001165f */
[----:B------:R-:W2:Y:S02]  /*0080*/  SHFL.IDX PT, R0, R86, RZ, 0x1f ;  /* 0x00001fff56007589 */ /* 0x000ea400000e0000 */
[----:B--2---:R-:W-:Y:S01]  /*0090*/  R2UR UR17, R0 ;  /* 0x00000000001172ca */ /* 0x004fe200000e0000 */
[----:B-1----:R-:W-:-:S14]  /*00a0*/  BRA.U UP0, `(.L_x_0) ;  /* 0x0000000100307547 */ /* 0x002fdc000b800000 */
[----:B------:R-:W1:Y:S02]  /*00b0*/  LDCU.64 UR4, c[0x0][0x888] ;  /* 0x00011100ff0477ac */ /* 0x000e640008000a00 */
[----:B-1----:R-:W-:-:S04]  /*00c0*/  UISETP.NE.U32.AND UP0, UPT, UR4, URZ, UPT ;  /* 0x000000ff0400728c */ /* 0x002fc8000bf05070 */
[----:B------:R-:W-:-:S09]  /*00d0*/  UISETP.NE.AND.EX UP0, UPT, UR5, URZ, UPT, UP0 ;  /* 0x000000ff0500728c */ /* 0x000fd2000bf05300 */
[----:B------:R-:W-:Y:S05]  /*00e0*/  BRA.U !UP0, `(.L_x_1) ;  /* 0x0000000108147547 */ /* 0x000fea000b800000 */
[----:B------:R-:W1:Y:S01]  /*00f0*/  LDC.64 R2, c[0x0][0x888] ;  /* 0x00022200ff027b82 */ /* 0x000e620000000a00 */
[----:B------:R-:W1:Y:S02]  /*0100*/  LDCU.64 UR4, c[0x0][0x358] ;  /* 0x00006b00ff0477ac */ /* 0x000e640008000a00 */
[----:B-1----:R1:W5:Y:S01]  /*0110*/  LDG.E R41, desc[UR4][R2.64] ;  /* 0x0000000402297981 */ /* 0x002362000c1e1900 */
[----:B------:R-:W-:Y:S01]  /*0120*/  HFMA2 R85, -RZ, RZ, 0, 5.9604644775390625e-08 ;  /* 0x00000001ff557431 */ /* 0x000fe200000001ff */
[----:B------:R-:W-:Y:S05]  /*0130*/  BRA `(.L_x_0) ;  /* 0x00000000000c7947 */ /* 0x000fea0003800000 */
.L_x_1:
[----:B------:R-:W1:Y:S01]  /*0140*/  LDCU UR4, c[0x0][0x880] ;  /* 0x00011000ff0477ac */ /* 0x000e620008000800 */
[----:B------:R-:W-:Y:S01]  /*0150*/  HFMA2 R85, -RZ, RZ, 0, 5.9604644775390625e-08 ;  /* 0x00000001ff557431 */ /* 0x000fe200000001ff */
[----:B-1----:R-:W-:-:S07]  /*0160*/  MOV R41, UR4 ;  /* 0x0000000400297c02 */ /* 0x002fce0008000f00 */
.L_x_0:
[----:B------:R-:W2:Y:S02]  /*0170*/  LDCU.64 UR4, c[0x0][0x8b0] ;  /* 0x00011600ff0477ac */ /* 0x000ea40008000a00 */
[----:B--2---:R-:W-:-:S04]  /*0180*/  UISETP.NE.U32.AND UP0, UPT, UR4, URZ, UPT ;  /* 0x000000ff0400728c */ /* 0x004fc8000bf05070 */
[----:B------:R-:W-:-:S09]  /*0190*/  UISETP.NE.AND.EX UP0, UPT, UR5, URZ, UPT, UP0 ;  /* 0x000000ff0500728c */ /* 0x000fd2000bf05300 */
[----:B------:R-:W-:Y:S05]  /*01a0*/  BRA.U UP0, `(.L_x_2) ;  /* 0x0000000100287547 */ /* 0x000fea000b800000 */
[----:B------:R-:W2:Y:S02]  /*01b0*/  LDCU.64 UR4, c[0x0][0x8a8] ;  /* 0x00011500ff0477ac */ /* 0x000ea40008000a00 */
[----:B--2---:R-:W-:-:S04]  /*01c0*/  UISETP.NE.U32.AND UP0, UPT, UR4, URZ, UPT ;  /* 0x000000ff0400728c */ /* 0x004fc8000bf05070 */
[----:B------:R-:W-:-:S09]  /*01d0*/  UISETP.NE.AND.EX UP0, UPT, UR5, URZ, UPT, UP0 ;  /* 0x000000ff0500728c */ /* 0x000fd2000bf05300 */
[----:B------:R-:W-:Y:S05]  /*01e0*/  BRA.U !UP0, `(.L_x_3) ;  /* 0x0000000108107547 */ /* 0x000fea000b800000 */
[----:B------:R-:W2:Y:S01]  /*01f0*/  LDC.64 R38, c[0x0][0x8a8] ;  /* 0x00022a00ff267b82 */ /* 0x000ea20000000a00 */
[----:B------:R-:W2:Y:S02]  /*0200*/  LDCU.64 UR4, c[0x0][0x358] ;  /* 0x00006b00ff0477ac */ /* 0x000ea40008000a00 */
[----:B--2---:R2:W5:Y:S01]  /*0210*/  LDG.E R38, desc[UR4][R38.64] ;  /* 0x0000000426267981 */ /* 0x004562000c1e1900 */
[----:B------:R-:W-:Y:S05]  /*0220*/  BRA `(.L_x_2) ;  /* 0x0000000000087947 */ /* 0x000fea0003800000 */
.L_x_3:
[----:B------:R-:W2:Y:S02]  /*0230*/  LDCU UR4, c[0x0][0x8a0] ;  /* 0x00011400ff0477ac */ /* 0x000ea40008000800 */
[----:B--2---:R-:W-:Y:S02]  /*0240*/  MOV R38, UR4 ;  /* 0x0000000400267c02 */ /* 0x004fe40008000f00 */
.L_x_2:
[----:B------:R-:W-:Y:S01]  /*0250*/  IMAD.U32 R0, RZ, RZ, UR17 ;  /* 0x00000011ff007e24 */ /* 0x000fe2000f8e00ff */
[----:B------:R-:W-:Y:S04]  /*0260*/  BSSY.RECONVERGENT B0, `(.L_x_4) ;  /* 0x000000c000007945 */ /* 0x000fe80003800200 */
[C---:B------:R-:W-:Y:S02]  /*0270*/  ISETP.NE.OR P1, PT, R0.reuse, 0x1, !P3 ;  /* 0x000000010000780c */ /* 0x040fe40005f25670 */
[----:B------:R-:W-:-:S11]  /*0280*/  ISETP.NE.OR P0, PT, R0, 0x3, !P3 ;  /* 0x000000030000780c */ /* 0x000fd60005f05670 */
[----:B------:R-:W-:Y:S05]  /*0290*/  @P1 BRA `(.L_x_5) ;  /* 0x0000000000201947 */ /* 0x000fea0003800000 */
[----:B------:R-:W3:Y:S02]  /*02a0*/  LDCU.64 UR4, c[0x0][0x348] ;  /* 0x00006900ff0477ac */ /* 0x000ee40008000a00 */
[----:B---3--:R-:W-:Y:S02]  /*02b0*/  UIADD3 UR6, UP1, UPT, UR4, 0x80, URZ ;  /* 0x0000008004067890 */ /* 0x008fe4000ff3e0ff */
[----:B------:R-:W-:Y:S02]  /*02c0*/  UIADD3 UR4, UP0, UPT, UR4, 0x180, URZ ;  /* 0x0000018004047890 */ /* 0x000fe4000ff1e0ff */
[----:B------:R-:W-:Y:S02]  /*02d0*/  UIADD3.X UR7, UPT, UPT, URZ, UR5, URZ, UP1, !UPT ;  /* 0x00000005ff077290 */ /* 0x000fe40008ffe4ff */
[----:B------:R-:W-:-:S07]  /*02e0*/  UIADD3.X UR5, UPT, UPT, URZ, UR5, URZ, UP0, !UPT ;  /* 0x00000005ff057290 */ /* 0x000fce00087fe4ff */
[----:B------:R3:W-:Y:S02]  /*02f0*/  UTMACCTL.PF [UR6] ;  /* 0x00000000060079b9 */ /* 0x0007e40008040000 */
[----:B------:R3:W-:Y:S02]  /*0300*/  UTMACCTL.PF [UR4] ;  /* 0x00000000040079b9 */ /* 0x0007e40008040000 */
[----:B---3--:R-:W-:Y:S01]  /*0310*/  NOP ;  /* 0x0000000000007918 */ /* 0x008fe20000000000 */
.L_x_5:
[----:B------:R-:W-:Y:S05]  /*0320*/  BSYNC.RECONVERGENT B0 ;  /* 0x0000000000007941 */ /* 0x000fea0003800200 */
.L_x_4:
[----:B------:R-:W-:Y:S04]  /*0330*/  BSSY.RECONVERGENT B0, `(.L_x_6) ;  /* 0x000000a000007945 */ /* 0x000fe80003800200 */
        /* <DEDUP_REMOVED lines=9> */
.L_x_7:
[----:B------:R-:W-:Y:S05]  /*03d0*/  BSYNC.RECONVERGENT B0 ;  /* 0x0000000000007941 */ /* 0x000fea0003800200 */
.L_x_6:
[----:B------:R-:W3:Y:S01]  /*03e0*/  LDCU.64 UR4, c[0x0][0x888] ;  /* 0x00011100ff0477ac */ /* 0x000ee20008000a00 */
[----:B------:R-:W-:Y:S02]  /*03f0*/  UISETP.EQ.U32.AND UP1, UPT, UR8, URZ, UPT ;  /* 0x000000ff0800728c */ /* 0x000fe4000bf22070 */
[----:B------:R-:W-:Y:S02]  /*0400*/  UPLOP3.LUT UP3, UPT, UPT, UPT, UPT, 0x80, 0x8 ;  /* 0x000000000008789c */ /* 0x000fe40003f6f070 */
[----:B---3--:R-:W-:-:S04]  /*0410*/  UISETP.NE.U32.AND UP0, UPT, UR4, URZ, UPT ;  /* 0x000000ff0400728c */ /* 0x008fc8000bf05070 */
[----:B------:R-:W-:-:S04]  /*0420*/  UISETP.NE.AND.EX UP0, UPT, UR5, URZ, UPT, UP0 ;  /* 0x000000ff0500728c */ /* 0x000fc8000bf05300 */
[----:B------:R-:W-:-:S04]  /*0430*/  UISETP.EQ.OR.EX UP2, UPT, UR9, URZ, !UP0, UP1 ;  /* 0x000000ff0900728c */ /* 0x000fc8000c742710 */
[----:B------:R-:W-:-:S06]  /*0440*/  UP2UR UR4, UPR, URZ, 0x4 ;  /* 0x00000004ff047883 */ /* 0x000fcc0008000000 */
[----:B------:R-:W-:Y:S01]  /*0450*/  MOV R88, UR4 ;  /* 0x0000000400587c02 */ /* 0x000fe20008000f00 */
[----:B------:R-:W-:Y:S06]  /*0460*/  BRA.U !UP2, `(.L_x_8) ;  /* 0x000000010a207547 */ /* 0x000fec000b800000 */
[----:B------:R-:W-:Y:S01]  /*0470*/  UISETP.NE.U32.AND UP1, UPT, UR8, URZ, UPT ;  /* 0x000000ff0800728c */ /* 0x000fe2000bf25070 */
[----:B-----5:R-:W-:Y:S01]  /*0480*/  FSETP.NEU.AND P0, PT, R41, RZ, PT ;  /* 0x000000ff2900720b */ /* 0x020fe20003f0d000 */
[----:B------:R-:W-:Y:S02]  /*0490*/  USEL UR4, URZ, 0xffffffff, UP0 ;  /* 0xffffffffff047887 */ /* 0x000fe40008000000 */
[----:B------:R-:W-:-:S10]  /*04a0*/  UISETP.NE.AND.EX UP1, UPT, UR9, URZ, UPT, UP1 ;  /* 0x000000ff0900728c */ /* 0x000fd4000bf25310 */
[----:B------:R-:W-:Y:S01]  /*04b0*/  VOTEU.ANY UP0, P0 ;  /* 0x0000000000ff7886 */ /* 0x000fe20000000100 */
[----:B------:R-:W-:-:S04]  /*04c0*/  @!UP1 USEL UR4, URZ, 0xffffffff, UP0 ;  /* 0xffffffffff049887 */ /* 0x000fc80008000000 */
[----:B------:R-:W-:-:S04]  /*04d0*/  ULOP3.LUT UR4, UR4, 0x1, URZ, 0xc0, !UPT ;  /* 0x0000000104047892 */ /* 0x000fc8000f8ec0ff */
[----:B------:R-:W-:-:S11]  /*04e0*/  UISETP.NE.U32.AND UP3, UPT, UR4, 0x1, UPT ;  /* 0x000000010400788c */ /* 0x000fd6000bf65070 */
.L_x_8:
[----:B-1----:R-:W1:Y:S01]  /*04f0*/  SHFL.IDX PT, R2, R86, RZ, 0x1f ;  /* 0x00001fff56027589 */ /* 0x002e6200000e0000 */
[----:B------:R-:W-:-:S04]  /*0500*/  UISETP.NE.AND UP0, UPT, UR17, 0x2, UPT ;  /* 0x000000021100788c */ /* 0x000fc8000bf05270 */
[----:B------:R-:W-:Y:S01]  /*0510*/  USEL UR48, URZ, 0x1, UP0 ;  /* 0x00000001ff307887 */ /* 0x000fe20008000000 */
[----:B-1----:R-:W-:-:S13]  /*0520*/  ISETP.NE.AND P0, PT, R2, RZ, PT ;  /* 0x000000ff0200720c */ /* 0x002fda0003f05270 */
[----:B------:R-:W-:Y:S05]  /*0530*/  @P0 BRA `(.L_x_9) ;  /* 0x0000000000600947 */ /* 0x000fea0003800000 */
[----:B------:R-:W1:Y:S01]  /*0540*/  S2UR UR4, SR_CgaCtaId ;  /* 0x00000000000479c3 */ /* 0x000e620000008800 */
[----:B------:R-:W-:Y:S01]  /*0550*/  UMOV UR5, 0x400 ;  /* 0x0000040000057882 */ /* 0x000fe20000000000 */
[----:B------:R-:W-:Y:S01]  /*0560*/  UMOV UR8, 0x1 ;  /* 0x0000000100087882 */ /* 0x000fe20000000000 */
[----:B------:R-:W-:Y:S01]  /*0570*/  UMOV UR6, 0x3 ;  /* 0x0000000300067882 */ /* 0x000fe20000000000 */
[----:B------:R-:W-:-:S04]  /*0580*/  UIADD3 UR8, UPT, UPT, -UR8, 0x100000, URZ ;  /* 0x0010000008087890 */ /* 0x000fc8000fffe1ff */
[----:B------:R-:W-:Y:S02]  /*0590*/  USHF.L.U32 UR9, UR8, 0xb, URZ ;  /* 0x0000000b08097899 */ /* 0x000fe400080006ff */
[----:B------:R-:W-:Y:S02]  /*05a0*/  USHF.L.U32 UR8, UR8, 0x1, URZ ;  /* 0x0000000108087899 */ /* 0x000fe400080006ff */
[----:B------:R-:W-:-:S04]  /*05b0*/  UIADD3 UR6, UPT, UPT, -UR6, 0x100000, URZ ;  /* 0x0010000006067890 */ /* 0x000fc8000fffe1ff */
[----:B------:R-:W-:Y:S02]  /*05c0*/  USHF.L.U32 UR7, UR6, 0xb, URZ ;  /* 0x0000000b06077899 */ /* 0x000fe400080006ff */
[----:B------:R-:W-:Y:S01]  /*05d0*/  USHF.L.U32 UR6, UR6, 0x1, URZ ;  /* 0x0000000106067899 */ /* 0x000fe200080006ff */
[----:B------:R-:W-:Y:S01]  /*05e0*/  ELECT P0, URZ, PT ;  /* 0x0000000000ff782f */ /* 0x000fe20003800000 */
[----:B-1----:R-:W-:Y:S01]  /*05f0*/  ULEA UR4, UR4, UR5, 0x18 ;  /* 0x0000000504047291 */ /* 0x002fe2000f8ec0ff */
[----:B------:R-:W1:Y:S11]  /*0600*/  FENCE.VIEW.ASYNC.S ;  /* 0x00000000000073c6 */ /* 0x000e760000000000 */
[----:B-1----:R1:W3:Y:S01]  /*0610*/  SYNCS.EXCH.64 URZ, [UR4], UR8 ;  /* 0x0000000804ff75b2 */ /* 0x0022e20008000100 */
[----:B------:R1:W4:Y:S01]  /*0620*/  SYNCS.EXCH.64 URZ, [UR4+0x28], UR6 ;  /* 0x0000280604ff75b2 */ /* 0x0003220008000100 */
[----:B------:R1:W1:Y:S01]  /*0630*/  SYNCS.EXCH.64 URZ, [UR4+0x8], UR8 ;  /* 0x0000080804ff75b2 */ /* 0x0002620008000100 */
[----:B------:R1:W1:Y:S01]  /*0640*/  SYNCS.EXCH.64 URZ, [UR4+0x30], UR6 ;  /* 0x0000300604ff75b2 */ /* 0x0002620008000100 */
[----:B------:R1:W1:Y:S01]  /*0650*/  SYNCS.EXCH.64 URZ, [UR4+0x10], UR8 ;  /* 0x0000100804ff75b2 */ /* 0x0002620008000100 */
[----:B------:R1:W1:Y:S01]  /*0660*/  SYNCS.EXCH.64 URZ, [UR4+0x38], UR6 ;  /* 0x0000380604ff75b2 */ /* 0x0002620008000100 */
[----:B------:R1:W1:Y:S01]  /*0670*/  SYNCS.EXCH.64 URZ, [UR4+0x18], UR8 ;  /* 0x0000180804ff75b2 */ /* 0x0002620008000100 */
[----:B------:R1:W1:Y:S01]  /*0680*/  SYNCS.EXCH.64 URZ, [UR4+0x40], UR6 ;  /* 0x0000400604ff75b2 */ /* 0x0002620008000100 */
[----:B------:R1:W1:Y:S01]  /*0690*/  SYNCS.EXCH.64 URZ, [UR4+0x20], UR8 ;  /* 0x0000200804ff75b2 */ /* 0x0002620008000100 */
[----:B------:R1:W1:Y:S01]  /*06a0*/  SYNCS.EXCH.64 URZ, [UR4+0x48], UR6 ;  /* 0x0000480604ff75b2 */ /* 0x0002620008000100 */
[----:B------:R-:W-:Y:S01]  /*06b0*/  NOP ;  /* 0x0000000000007918 */ /* 0x000fe20000000000 */
.L_x_9:
[----:B------:R-:W2:Y:S01]  /*06c0*/  SHFL.IDX PT, R2, R86, RZ, 0x1f ;  /* 0x00001fff56027589 */ /* 0x000ea200000e0000 */
[----:B------:R-:W-:Y:S01]  /*06d0*/  NOP ;  /* 0x0000000000007918 */ /* 0x000fe20000000000 */
[----:B--2---:R-:W-:-:S13]  /*06e0*/  ISETP.NE.AND P0, PT, R2, 0x1, PT ;  /* 0x000000010200780c */ /* 0x004fda0003f05270 */
[----:B------:R-:W-:Y:S05]  /*06f0*/  @P0 BRA `(.L_x_10) ;  /* 0x0000000000580947 */ /* 0x000fea0003800000 */
[----:B-1----:R-:W1:Y:S01]  /*0700*/  S2UR UR4, SR_CgaCtaId ;  /* 0x00000000000479c3 */ /* 0x002e620000008800 */
        /* <DEDUP_REMOVED lines=12> */
[----:B-1----:R2:W1:Y:S01]  /*07d0*/  SYNCS.EXCH.64 URZ, [UR4+0x50], UR8 ;  /* 0x0000500804ff75b2 */ /* 0x0024620008000100 */
[----:B------:R2:W1:Y:S01]  /*07e0*/  SYNCS.EXCH.64 URZ, [UR4+0x70], UR6 ;  /* 0x0000700604ff75b2 */ /* 0x0004620008000100 */
[----:B------:R2:W1:Y:S01]  /*07f0*/  SYNCS.EXCH.64 URZ, [UR4+0x58], UR8 ;  /* 0x0000580804ff75b2 */ /* 0x0004620008000100 */
[----:B------:R2:W1:Y:S01]  /*0800*/  SYNCS.EXCH.64 URZ, [UR4+0x78], UR6 ;  /* 0x0000780604ff75b2 */ /* 0x0004620008000100 */
[----:B------:R2:W1:Y:S01]  /*0810*/  SYNCS.EXCH.64 URZ, [UR4+0x60], UR8 ;  /* 0x0000600804ff75b2 */ /* 0x0004620008000100 */
[----:B------:R2:W1:Y:S01]  /*0820*/  SYNCS.EXCH.64 URZ, [UR4+0x80], UR6 ;  /* 0x0000800604ff75b2 */ /* 0x0004620008000100 */
[----:B------:R2:W1:Y:S01]  /*0830*/  SYNCS.EXCH.64 URZ, [UR4+0x68], UR8 ;  /* 0x0000680804ff75b2 */ /* 0x0004620008000100 */
[----:B------:R2:W1:Y:S02]  /*0840*/  SYNCS.EXCH.64 URZ, [UR4+0x88], UR6 ;  /* 0x0000880604ff75b2 */ /* 0x0004640008000100 */
[----:B--2---:R-:W-:Y:S01]  /*0850*/  NOP ;  /* 0x0000000000007918 */ /* 0x004fe20000000000 */
.L_x_10:
[----:B------:R-:W2:Y:S01]  /*0860*/  SHFL.IDX PT, R2, R86, RZ, 0x1f ;  /* 0x00001fff56027589 */ /* 0x000ea200000e0000 */
[----:B------:R-:W-:Y:S01]  /*0870*/  NOP ;  /* 0x0000000000007918 */ /* 0x000fe20000000000 */
[----:B--2---:R-:W-:-:S13]  /*0880*/  ISETP.NE.AND P0, PT, R2, 0x3, PT ;  /* 0x000000030200780c */ /* 0x004fda0003f05270 */
[----:B------:R-:W-:Y:S05]  /*0890*/  @P0 BRA `(.L_x_11) ;  /* 0x0000000000300947 */ /* 0x000fea0003800000 */
[----:B-1----:R-:W1:Y:S01]  /*08a0*/  S2UR UR6, SR_CgaCtaId ;  /* 0x00000000000679c3 */ /* 0x002e620000008800 */
[----:B------:R-:W-:Y:S01]  /*08b0*/  UMOV UR4, 0x400 ;  /* 0x0000040000047882 */ /* 0x000fe20000000000 */
[----:B------:R-:W-:Y:S01]  /*08c0*/  UMOV UR5, 0x20 ;  /* 0x0000002000057882 */ /* 0x000fe20000000000 */
[----:B------:R-:W-:Y:S01]  /*08d0*/  ELECT P0, URZ, PT ;  /* 0x0000000000ff782f */ /* 0x000fe20003800000 */
[----:B-1----:R-:W-:Y:S02]  /*08e0*/  ULEA UR6, UR6, UR4, 0x18 ;  /* 0x0000000406067291 */ /* 0x002fe4000f8ec0ff */
[----:B------:R-:W-:-:S04]  /*08f0*/  UIADD3 UR4, UPT, UPT, -UR5, 0x100000, URZ ;  /* 0x0010000005047890 */ /* 0x000fc8000fffe1ff */
[----:B------:R-:W-:Y:S02]  /*0900*/  USHF.L.U32 UR5, UR4, 0xb, URZ ;  /* 0x0000000b04057899 */ /* 0x000fe400080006ff */
[----:B------:R-:W-:Y:S01]  /*0910*/  USHF.L.U32 UR4, UR4, 0x1, URZ ;  /* 0x0000000104047899 */ /* 0x000fe200080006ff */
[----:B------:R-:W1:Y:S11]  /*0920*/  FENCE.VIEW.ASYNC.S ;  /* 0x00000000000073c6 */ /* 0x000e760000000000 */
[----:B-1----:R2:W1:Y:S01]  /*0930*/  SYNCS.EXCH.64 URZ, [UR6+0x90], UR4 ;  /* 0x0000900406ff75b2 */ /* 0x0024620008000100 */
[----:B------:R2:W1:Y:S02]  /*0940*/  SYNCS.EXCH.64 URZ, [UR6+0x98], UR4 ;  /* 0x0000980406ff75b2 */ /* 0x0004640008000100 */
[----:B--2---:R-:W-:Y:S01]  /*0950*/  NOP ;  /* 0x0000000000007918 */ /* 0x004fe20000000000 */
.L_x_11:
[----:B------:R-:W2:Y:S01]  /*0960*/  SHFL.IDX PT, R2, R86, RZ, 0x1f ;  /* 0x00001fff56027589 */ /* 0x000ea200000e0000 */
[----:B------:R-:W-:Y:S01]  /*0970*/  NOP ;  /* 0x0000000000007918 */ /* 0x000fe20000000000 */
[----:B--2---:R-:W-:-:S13]  /*0980*/  ISETP.NE.AND P0, PT, R2, 0x4, PT ;  /* 0x000000040200780c */ /* 0x004fda0003f05270 */
[----:B------:R-:W-:Y:S05]  /*0990*/  @P0 BRA `(.L_x_12) ;  /* 0x00000000004c0947 */ /* 0x000fea0003800000 */
[----:B-1----:R-:W1:Y:S01]  /*09a0*/  S2UR UR6, SR_CgaCtaId ;  /* 0x00000000000679c3 */ /* 0x002e620000008800 */
[----:B------:R-:W-:Y:S01]  /*09b0*/  UMOV UR4, 0x3a0 ;  /* 0x000003a000047882 */ /* 0x000fe20000000000 */
[----:B------:R-:W-:Y:S01]  /*09c0*/  UMOV UR5, 0x400 ;  /* 0x0000040000057882 */ /* 0x000fe20000000000 */
[----:B------:R-:W-:Y:S01]  /*09d0*/  USEL UR4, UR4, 0x320, UP3 ;  /* 0x0000032004047887 */ /* 0x000fe20009800000 */
[----:B------:R-:W-:Y:S01]  /*09e0*/  UMOV UR8, 0x1 ;  /* 0x0000000100087882 */ /* 0x000fe20000000000 */
[----:B------:R-:W-:Y:S01]  /*09f0*/  ELECT P0, URZ, PT ;  /* 0x0000000000ff782f */ /* 0x000fe20003800000 */
[----:B------:R-:W-:-:S04]  /*0a00*/  UIADD3 UR8, UPT, UPT, -UR8, 0x100000, URZ ;  /* 0x0010000008087890 */ /* 0x000fc8000fffe1ff */
[----:B------:R-:W-:Y:S02]  /*0a10*/  USHF.L.U32 UR9, UR8, 0xb, URZ ;  /* 0x0000000b08097899 */ /* 0x000fe400080006ff */
[----:B------:R-:W-:Y:S02]  /*0a20*/  USHF.L.U32 UR8, UR8, 0x1, URZ ;  /* 0x0000000108087899 */ /* 0x000fe400080006ff */
[----:B-1----:R-:W-:Y:S02]  /*0a30*/  ULEA UR6, UR6, UR5, 0x18 ;  /* 0x0000000506067291 */ /* 0x002fe4000f8ec0ff */
[----:B------:R-:W-:-:S04]  /*0a40*/  UIADD3 UR4, UPT, UPT, -UR4, 0x100000, URZ ;  /* 0x0010000004047890 */ /* 0x000fc8000fffe1ff */
[----:B------:R-:W-:Y:S02]  /*0a50*/  USHF.L.U32 UR5, UR4, 0xb, URZ ;  /* 0x0000000b04057899 */ /* 0x000fe400080006ff */
[----:B------:R-:W-:Y:S01]  /*0a60*/  USHF.L.U32 UR4, UR4, 0x1, URZ ;  /* 0x0000000104047899 */ /* 0x000fe200080006ff */
[----:B------:R-:W1:Y:S03]  /*0a70*/  FENCE.VIEW.ASYNC.S ;  /* 0x00000000000073c6 */ /* 0x000e660000000000 */
[----:B-1----:R2:W1:Y:S08]  /*0a80*/  SYNCS.EXCH.64 URZ, [UR6+0xa0], UR8 ;  /* 0x0000a00806ff75b2 */ /* 0x0024700008000100 */
[----:B------:R2:W1:Y:S01]  /*0a90*/  SYNCS.EXCH.64 URZ, [UR6+0xb0], UR4 ;  /* 0x0000b00406ff75b2 */ /* 0x0004620008000100 */
[----:B------:R2:W1:Y:S01]  /*0aa0*/  SYNCS.EXCH.64 URZ, [UR6+0xa8], UR8 ;  /* 0x0000a80806ff75b2 */ /* 0x0004620008000100 */
[----:B------:R2:W1:Y:S02]  /*0ab0*/  SYNCS.EXCH.64 URZ, [UR6+0xb8], UR4 ;  /* 0x0000b80406ff75b2 */ /* 0x0004640008000100 */
[----:B--2---:R-:W-:Y:S01]  /*0ac0*/  NOP ;  /* 0x0000000000007918 */ /* 0x004fe20000000000 */
.L_x_12:
        /* <DEDUP_REMOVED lines=26> */
.L_x_13:
[----:B------:R-:W2:Y:S01]  /*0c70*/  SHFL.IDX PT, R2, R86, RZ, 0x1f ;  /* 0x00001fff56027589 */ /* 0x000ea200000e0000 */
[----:B------:R-:W-:Y:S01]  /*0c80*/  NOP ;  /* 0x0000000000007918 */ /* 0x000fe20000000000 */
[----:B--2---:R-:W-:-:S13]  /*0c90*/  ISETP.NE.AND P0, PT, R2, 0x3, PT ;  /* 0x000000030200780c */ /* 0x004fda0003f05270 */
[----:B------:R-:W-:Y:S05]  /*0ca0*/  @P0 BRA `(.L_x_14) ;  /* 0x0000000000380947 */ /* 0x000fea0003800000 */
[----:B------:R-:W2:Y:S01]  /*0cb0*/  S2UR UR5, SR_CgaCtaId ;  /* 0x00000000000579c3 */ /* 0x000ea20000008800 */
[----:B-1----:R-:W-:Y:S01]  /*0cc0*/  UMOV UR4, 0x400 ;  /* 0x0000040000047882 */ /* 0x002fe20000000000 */
[----:B------:R-:W-:Y:S01]  /*0cd0*/  UMOV UR6, 0x20 ;  /* 0x0000002000067882 */ /* 0x000fe20000000000 */
[----:B------:R-:W-:Y:S01]  /*0ce0*/  ELECT P0, URZ, PT ;  /* 0x0000000000ff782f */ /* 0x000fe20003800000 */
[----:B------:R-:W-:-:S04]  /*0cf0*/  UIADD3 UR6, UPT, UPT, -UR6, 0x100000, URZ ;  /* 0x0010000006067890 */ /* 0x000fc8000fffe1ff */
[----:B------:R-:W-:Y:S02]  /*0d00*/  USHF.L.U32 UR7, UR6, 0xb, URZ ;  /* 0x0000000b06077899 */ /* 0x000fe400080006ff */
[----:B------:R-:W-:Y:S02]  /*0d10*/  USHF.L.U32 UR6, UR6, 0x1, URZ ;  /* 0x0000000106067899 */ /* 0x000fe400080006ff */
[----:B--2---:R-:W-:Y:S01]  /*0d20*/  ULEA UR4, UR5, UR4, 0x18 ;  /* 0x0000000405047291 */ /* 0x004fe2000f8ec0ff */
[----:B------:R-:W1:Y:S11]  /*0d30*/  FENCE.VIEW.ASYNC.S ;  /* 0x00000000000073c6 */ /* 0x000e760000000000 */
[----:B-1----:R2:W1:Y:S01]  /*0d40*/  SYNCS.EXCH.64 URZ, [UR4+0x100], UR6 ;  /* 0x0001000604ff75b2 */ /* 0x0024620008000100 */
[----:B------:R2:W1:Y:S01]  /*0d50*/  SYNCS.EXCH.64 URZ, [UR4+0x110], UR6 ;  /* 0x0001100604ff75b2 */ /* 0x0004620008000100 */
[----:B------:R2:W1:Y:S01]  /*0d60*/  SYNCS.EXCH.64 URZ, [UR4+0x108], UR6 ;  /* 0x0001080604ff75b2 */ /* 0x0004620008000100 */
[----:B------:R2:W1:Y:S02]  /*0d70*/  SYNCS.EXCH.64 URZ, [UR4+0x118], UR6 ;  /* 0x0001180604ff75b2 */ /* 0x0004640008000100 */
[----:B--2---:R-:W-:Y:S01]  /*0d80*/  NOP ;  /* 0x0000000000007918 */ /* 0x004fe20000000000 */
.L_x_14:
[----:B-1----:R-:W1:Y:S01]  /*0d90*/  LDCU UR4, c[0x0][0x36c] ;  /* 0x00006d80ff0477ac */ /* 0x002e620008000800 */
[----:B------:R-:W-:Y:S01]  /*0da0*/  ISETP.NE.OR P3, PT, R0, 0x2, !P3 ;  /* 0x000000020000780c */ /* 0x000fe20005f65670 */
[----:B------:R-:W-:Y:S01]  /*0db0*/  NOP ;  /* 0x0000000000007918 */ /* 0x000fe20000000000 */
[----:B------:R-:W-:Y:S01]  /*0dc0*/  LOP3.LUT R0, R95, 0x1f, RZ, 0xc0, !PT ;  /* 0x0000001f5f007812 */ /* 0x000fe200078ec0ff */
[----:B------:R-:W-:Y:S02]  /*0dd0*/  UISETP.NE.AND UP4, UPT, UR17, URZ, UPT ;  /* 0x000000ff1100728c */ /* 0x000fe4000bf85270 */
[----:B-1----:R-:W-:-:S09]  /*0de0*/  UISETP.EQ.U32.AND UP5, UPT, UR4, 0x1, UPT ;  /* 0x000000010400788c */ /* 0x002fd2000bfa2070 */
[----:B------:R-:W-:Y:S05]  /*0df0*/  BRA.U !UP5, `(.L_x_15) ;  /* 0x000000010d087547 */ /* 0x000fea000b800000 */
[----:B---34-:R-:W-:Y:S01]  /*0e00*/  UCGABAR_ARV ;  /* 0x00000000000079c7 */ /* 0x018fe20008000000 */
[----:B------:R-:W-:Y:S05]  /*0e10*/  BRA `(.L_x_16) ;  /* 0x0000000000047947 */ /* 0x000fea0003800000 */
.L_x_15:
[----:B---34-:R-:W-:Y:S01]  /*0e20*/  NOP ;  /* 0x0000000000007918 */ /* 0x018fe20000000000 */
.L_x_16:
[----:B------:R-:W1:Y:S01]  /*0e30*/  S2UR UR16, SR_CTAID.X ;  /* 0x00000000001079c3 */ /* 0x000e620000002500 */
[----:B------:R-:W-:-:S05]  /*0e40*/  CS2R.32 R87, SR_CgaSize ;  /* 0x0000000000577805 */ /* 0x000fca0000008a00 */
[----:B------:R-:W-:-:S05]  /*0e50*/  IMAD R87, R87, -0xa0, RZ ;  /* 0xffffff6057577824 */ /* 0x000fca00078e02ff */
[----:B------:R-:W-:-:S14]  /*0e60*/  R2UR UR5, R87 ;  /* 0x00000000570572ca */ /* 0x000fdc00000e0000 */
[----:B------:R-:W2:Y:S01]  /*0e70*/  LDCU UR5, c[0x0][UR5+0x2b0] ;  /* 0x00005600050577ac */ /* 0x000ea20008000800 */
[----:B------:R-:W-:-:S05]  /*0e80*/  CS2R.32 R87, SR_CgaSize ;  /* 0x0000000000577805 */ /* 0x000fca0000008a00 */
[----:B------:R-:W-:-:S05]  /*0e90*/  IMAD R87, R87, -0xa0, RZ ;  /* 0xffffff6057577824 */ /* 0x000fca00078e02ff */
[----:B------:R-:W-:-:S14]  /*0ea0*/  R2UR UR4, R87 ;  /* 0x00000000570472ca */ /* 0x000fdc00000e0000 */
[----:B------:R-:W3:Y:S01]  /*0eb0*/  LDCU UR4, c[0x0][UR4+0x2b4] ;  /* 0x00005680040477ac */ /* 0x000ee20008000800 */
[----:B------:R-:W4:Y:S01]  /*0ec0*/  S2UR UR20, SR_CTAID.Y ;  /* 0x00000000001479c3 */ /* 0x000f220000002600 */
[----:B------:R-:W-:-:S05]  /*0ed0*/  CS2R.32 R87, SR_CgaSize ;  /* 0x0000000000577805 */ /* 0x000fca0000008a00 */
[----:B------:R-:W-:-:S05]  /*0ee0*/  IMAD R87, R87, -0xa0, RZ ;  /* 0xffffff6057577824 */ /* 0x000fca00078e02ff */
[----:B------:R-:W-:-:S14]  /*0ef0*/  R2UR UR7, R87 ;  /* 0x00000000570772ca */ /* 0x000fdc00000e0000 */
[----:B------:R-:W3:Y:S01]  /*0f00*/  LDCU UR7, c[0x0][UR7+0x2a4] ;  /* 0x00005480070777ac */ /* 0x000ee20008000800 */
[----:B------:R-:W-:-:S05]  /*0f10*/  CS2R.32 R87, SR_CgaSize ;  /* 0x0000000000577805 */ /* 0x000fca0000008a00 */
[----:B------:R-:W-:-:S05]  /*0f20*/  IMAD R87, R87, -0xa0, RZ ;  /* 0xffffff6057577824 */ /* 0x000fca00078e02ff */
[----:B------:R-:W-:-:S14]  /*0f30*/  R2UR UR59, R87 ;  /* 0x00000000573b72ca */ /* 0x000fdc00000e0000 */
[----:B------:R-:W3:Y:S01]  /*0f40*/  LDCU UR59, c[0x0][UR59+0x2a0] ;  /* 0x000054003b3b77ac */ /* 0x000ee20008000800 */
[----:B------:R-:W3:Y:S01]  /*0f50*/  S2UR UR8, SR_CgaCtaId ;  /* 0x00000000000879c3 */ /* 0x000ee20000008800 */
[----:B------:R-:W3:Y:S01]  /*0f60*/  LDCU UR21, c[0x0][0xb24] ;  /* 0x00016480ff1577ac */ /* 0x000ee20008000800 */
[----:B------:R-:W3:Y:S01]  /*0f70*/  LDCU UR42, c[0x0][0xb24] ;  /* 0x00016480ff2a77ac */ /* 0x000ee20008000800 */
[----:B-1----:R-:W-:Y:S01]  /*0f80*/  I2FP.F32.U32 R3, UR16 ;  /* 0x0000001000037c45 */ /* 0x002fe20008201000 */
[----:B------:R-:W1:Y:S04]  /*0f90*/  LDCU UR29, c[0x0][0xb30] ;  /* 0x00016600ff1d77ac */ /* 0x000e680008000800 */
[----:B--2---:R-:W-:Y:S01]  /*0fa0*/  FMUL R3, R3, UR5 ;  /* 0x0000000503037c20 */ /* 0x004fe20008400000 */
[----:B------:R-:W-:Y:S01]  /*0fb0*/  UMOV UR34, 0x5 ;  /* 0x0000000500227882 */ /* 0x000fe20000000000 */
[----:B----4-:R-:W-:-:S04]  /*0fc0*/  I2FP.F32.U32 R2, UR20 ;  /* 0x0000001400027c45 */ /* 0x010fc80008201000 */
[----:B------:R-:W2:Y:S01]  /*0fd0*/  F2I.U32.TRUNC.NTZ R3, R3 ;  /* 0x0000000300037305 */ /* 0x000ea2000020f000 */
[----:B---3--:R-:W-:Y:S01]  /*0fe0*/  FMUL R2, R2, UR4 ;  /* 0x0000000402027c20 */ /* 0x008fe20008400000 */
[----:B------:R-:W-:Y:S02]  /*0ff0*/  ULOP3.LUT UR5, UR8, 0x2, URZ, 0xc0, !UPT ;  /* 0x0000000208057892 */ /* 0x000fe4000f8ec0ff */
[----:B------:R-:W-:-:S04]  /*1000*/  ULOP3.LUT UR50, UR8, 0x1, URZ, 0xc0, !UPT ;  /* 0x0000000108327892 */ /* 0x000fc8000f8ec0ff */
[----:B------:R-:W3:Y:S01]  /*1010*/  F2I.U32.TRUNC.NTZ R2, R2 ;  /* 0x0000000200027305 */ /* 0x000ee2000020f000 */
[----:B------:R-:W-:Y:S02]  /*1020*/  UISETP.GT.U32.AND UP0, UPT, UR5, 0xffff, UPT ;  /* 0x0000ffff0500788c */ /* 0x000fe4000bf04070 */
[----:B------:R-:W-:Y:S02]  /*1030*/  UISETP.GT.U32.AND UP1, UPT, UR50, 0xffff, UPT ;  /* 0x0000ffff3200788c */ /* 0x000fe4000bf24070 */
[----:B------:R-:W-:Y:S01]  /*1040*/  USEL UR26, UR5, 0xffff, !UP0 ;  /* 0x0000ffff051a7887 */ /* 0x000fe2000c000000 */
[----:B--2---:R-:W-:Y:S01]  /*1050*/  R2UR UR4, R3 ;  /* 0x00000000030472ca */ /* 0x004fe200000e0000 */
[----:B------:R-:W-:Y:S02]  /*1060*/  USHF.R.U32.HI UR32, URZ, 0x1, UR8 ;  /* 0x00000001ff207899 */ /* 0x000fe40008011608 */
[----:B------:R-:W-:Y:S02]  /*1070*/  USHF.L.U32 UR31, UR8, 0xb, URZ ;  /* 0x0000000b081f7899 */ /* 0x000fe400080006ff */
[----:B------:R-:W-:-:S02]  /*1080*/  USHF.L.U32 UR30, UR8, 0xe, URZ ;  /* 0x0000000e081e7899 */ /* 0x000fc400080006ff */
[----:B------:R-:W-:Y:S01]  /*1090*/  USEL UR27, UR50, 0xffff, !UP1 ;  /* 0x0000ffff321b7887 */ /* 0x000fe2000c800000 */
[----:B---3--:R-:W-:Y:S02]  /*10a0*/  R2UR UR6, R2 ;  /* 0x00000000020672ca */ /* 0x008fe400000e0000 */
[----:B------:R-:W-:-:S03]  /*10b0*/  PRMT R2, RZ, 0x7610, R2 ;  /* 0x00007610ff027816 */ /* 0x000fc60000000002 */
[----:B------:R-:W-:-:S04]  /*10c0*/  UIADD3 UR5, UPT, UPT, -UR4, URZ, URZ ;  /* 0x000000ff04057290 */ /* 0x000fc8000fffe1ff */
[----:B------:R-:W-:-:S04]  /*10d0*/  UIMAD UR59, UR59, UR5, UR16 ;  /* 0x000000053b3b72a4 */ /* 0x000fc8000f8e0210 */
[----:B------:R-:W-:-:S04]  /*10e0*/  UIADD3 UR4, UPT, UPT, -UR6, URZ, URZ ;  /* 0x000000ff06047290 */ /* 0x000fc8000fffe1ff */
[----:B------:R-:W-:-:S06]  /*10f0*/  UIMAD UR4, UR7, UR4, UR20 ;  /* 0x00000004070472a4 */ /* 0x000fcc000f8e0214 */
[----:B------:R-:W-:Y:S01]  /*1100*/  IMAD.U32 R87, RZ, RZ, UR4 ;  /* 0x00000004ff577e24 */ /* 0x000fe2000f8e00ff */
[----:B-1----:R-:W-:Y:S06]  /*1110*/  BRA.U UP4, `(.L_x_17) ;  /* 0x0000000104407547 */ /* 0x002fec000b800000 */
[----:B------:R-:W-:-:S13]  /*1120*/  R2UR UR4, R87 ;  /* 0x00000000570472ca */ /* 0x000fda00000e0000 */
[----:B------:R-:W-:Y:S02]  /*1130*/  UISETP.NE.AND UP0, UPT, UR4, URZ, UPT ;  /* 0x000000ff0400728c */ /* 0x000fe4000bf05270 */
[----:B------:R-:W-:Y:S02]  /*1140*/  UISETP.NE.AND UP1, UPT, UR4, 0x1, UPT ;  /* 0x000000010400788c */ /* 0x000fe4000bf25270 */
[----:B------:R-:W-:Y:S02]  /*1150*/  UISETP.NE.AND UP2, UPT, UR59, URZ, UP0 ;  /* 0x000000ff3b00728c */ /* 0x000fe40008745270 */
[----:B------:R-:W-:Y:S02]  /*1160*/  USEL UR4, URZ, 0x2, UP0 ;  /* 0x00000002ff047887 */ /* 0x000fe40008000000 */
[----:B------:R-:W-:Y:S02]  /*1170*/  USEL UR8, URZ, 0x1, UP2 ;  /* 0x00000001ff087887 */ /* 0x000fe40009000000 */
[----:B------:R-:W-:-:S02]  /*1180*/  UISETP.NE.AND UP2, UPT, UR59, URZ, UPT ;  /* 0x000000ff3b00728c */ /* 0x000fc4000bf45270 */
[----:B------:R-:W-:Y:S02]  /*1190*/  USEL UR5, URZ, 0x4, UP1 ;  /* 0x00000004ff057887 */ /* 0x000fe40008800000 */
[----:B------:R-:W-:Y:S02]  /*11a0*/  UISETP.NE.AND UP0, UPT, UR59, 0x1, UPT ;  /* 0x000000013b00788c */ /* 0x000fe4000bf05270 */
[----:B------:R-:W-:Y:S02]  /*11b0*/  USEL UR6, URZ, 0x8, UP1 ;  /* 0x00000008ff067887 */ /* 0x000fe40008800000 */
[----:B------:R-:W-:Y:S02]  /*11c0*/  USEL UR7, UR5, 0x4, UP2 ;  /* 0x0000000405077887 */ /* 0x000fe40009000000 */
[----:B------:R-:W-:Y:S02]  /*11d0*/  USEL UR4, UR4, 0x2, UP0 ;  /* 0x0000000204047887 */ /* 0x000fe40008000000 */
[----:B------:R-:W-:-:S02]  /*11e0*/  USEL UR5, UR6, 0x8, UP0 ;  /* 0x0000000806057887 */ /* 0x000fc40008000000 */
[----:B------:R-:W-:-:S04]  /*11f0*/  UIADD3 UR4, UPT, UPT, UR4, UR7, UR8 ;  /* 0x0000000704047290 */ /* 0x000fc8000fffe008 */
[----:B------:R-:W-:-:S06]  /*1200*/  UIADD3 UR4, UPT, UPT, UR4, UR5, URZ ;  /* 0x0000000504047290 */ /* 0x000fcc000fffe0ff */
[----:B------:R-:W-:-:S07]  /*1210*/  MOV R2, UR4 ;  /* 0x0000000400027c02 */ /* 0x000fce0008000f00 */
.L_x_17:
[----:B------:R-:W1:Y:S01]  /*1220*/  S2UR UR36, SR_CTAID.Z ;  /* 0x00000000002479c3 */ /* 0x000e620000002700 */
[----:B------:R-:W-:Y:S01]  /*1230*/  UISETP.GE.AND UP0, UPT, UR21, 0x1, UPT ;  /* 0x000000011500788c */ /* 0x000fe2000bf06270 */
[----:B------:R-:W-:-:S08]  /*1240*/  UMOV UR33, 0x3 ;  /* 0x0000000300217882 */ /* 0x000fd00000000000 */
[----:B------:R-:W-:Y:S05]  /*1250*/  BRA.U !UP0, `(.L_x_18) ;  /* 0x0000000108d47547 */ /* 0x000fea000b800000 */
[----:B------:R-:W2:Y:S01]  /*1260*/  LDCU.128 UR12, c[0x0][0xb10] ;  /* 0x00016200ff0c77ac */ /* 0x000ea20008000c00 */
[----:B------:R-:W3:Y:S01]  /*1270*/  LDCU UR6, c[0x0][0x370] ;  /* 0x00006e00ff0677ac */ /* 0x000ee20008000800 */
[----:B------:R-:W4:Y:S01]  /*1280*/  LDCU UR5, c[0x0][0x374] ;  /* 0x00006e80ff0577ac */ /* 0x000f220008000800 */
[----:B------:R-:W1:Y:S01]  /*1290*/  LDCU UR28, c[0x0][0xb0c] ;  /* 0x00016180ff1c77ac */ /* 0x000e620008000800 */
[----:B------:R-:W1:Y:S01]  /*12a0*/  LDCU UR4, c[0x0][0xb20] ;  /* 0x00016400ff0477ac */ /* 0x000e620008000800 */
[----:B------:R-:W1:Y:S01]  /*12b0*/  LDCU.64 UR8, c[0x0][0xb28] ;  /* 0x00016500ff0877ac */ /* 0x000e620008000a00 */
[----:B--2---:R-:W-:Y:S02]  /*12c0*/  UISETP.NE.AND UP0, UPT, UR14, 0x1, UPT ;  /* 0x000000010e00788c */ /* 0x004fe4000bf05270 */
[----:B----4-:R-:W-:Y:S02]  /*12d0*/  UIMAD.WIDE.U32 UR10, UR5, UR15, URZ ;  /* 0x0000000f050a72a5 */ /* 0x010fe4000f8e00ff */
[----:B---3--:R-:W-:-:S02]  /*12e0*/  UIMAD.WIDE.U32 UR22, UR6, UR12, URZ ;  /* 0x0000000c061672a5 */ /* 0x008fc4000f8e00ff */
[----:B-1----:R-:W-:Y:S02]  /*12f0*/  UISETP.NE.AND UP1, UPT, UR28, 0x1, UPT ;  /* 0x000000011c00788c */ /* 0x002fe4000bf25270 */
[----:B------:R-:W-:Y:S01]  /*1300*/  UISETP.NE.AND UP2, UPT, UR21, 0x1, UPT ;  /* 0x000000011500788c */ /* 0x000fe2000bf45270 */
[----:B------:R-:W-:Y:S02]  /*1310*/  UMOV UR10, UR11 ;  /* 0x0000000b000a7c82 */ /* 0x000fe40008000000 */
[----:B------:R-:W-:Y:S01]  /*1320*/  UMOV UR22, UR23 ;  /* 0x0000001700167c82 */ /* 0x000fe20008000000 */
[----:B------:R-:W-:Y:S02]  /*1330*/  @UP0 USHF.R.U32.HI UR5, URZ, UR4, UR10 ;  /* 0x00000004ff050299 */ /* 0x000fe4000801160a */
[----:B------:R-:W-:Y:S02]  /*1340*/  UIMAD.WIDE.U32 UR24, UR20, UR15, URZ ;  /* 0x0000000f141872a5 */ /* 0x000fe4000f8e00ff */
[----:B------:R-:W-:-:S02]  /*1350*/  UIMAD.WIDE.U32 UR10, UR5, UR8, URZ ;  /* 0x00000008050a72a5 */ /* 0x000fc4000f8e00ff */
[----:B------:R-:W-:Y:S02]  /*1360*/  @UP1 USHF.R.U32.HI UR6, URZ, UR13, UR22 ;  /* 0x0000000dff061299 */ /* 0x000fe40008011616 */
[----:B------:R-:W-:Y:S02]  /*1370*/  UIMAD.WIDE.U32 UR18, UR16, UR12, URZ ;  /* 0x0000000c101272a5 */ /* 0x000fe4000f8e00ff */
[----:B------:R-:W-:Y:S01]  /*1380*/  UIMAD.WIDE.U32 UR22, UR6, UR8, URZ ;  /* 0x00000008061672a5 */ /* 0x000fe2000f8e00ff */
[----:B------:R-:W-:Y:S01]  /*1390*/  UMOV UR24, UR25 ;  /* 0x0000001900187c82 */ /* 0x000fe20008000000 */
[----:B------:R-:W-:Y:S01]  /*13a0*/  UMOV UR10, UR11 ;  /* 0x0000000b000a7c82 */ /* 0x000fe20008000000 */
[----:B------:R-:W-:Y:S02]  /*13b0*/  USHF.R.U32.HI UR24, URZ, UR4, UR24 ;  /* 0x00000004ff187299 */ /* 0x000fe40008011618 */
[----:B------:R-:W-:Y:S02]  /*13c0*/  @UP2 USHF.R.U32.HI UR5, URZ, UR9, UR10 ;  /* 0x00000009ff052299 */ /* 0x000fe4000801160a */
[----:B------:R-:W-:Y:S01]  /*13d0*/  UMOV UR7, UR23 ;  /* 0x0000001700077c82 */ /* 0x000fe20008000000 */
[----:B------:R-:W-:Y:S01]  /*13e0*/  UMOV UR18, UR19 ;  /* 0x0000001300127c82 */ /* 0x000fe20008000000 */
[----:B------:R-:W-:-:S02]  /*13f0*/  @UP2 USHF.R.U32.HI UR6, URZ, UR9, UR7 ;  /* 0x00000009ff062299 */ /* 0x000fc40008011607 */
[----:B------:R-:W-:Y:S02]  /*1400*/  USHF.R.U32.HI UR18, URZ, UR13, UR18 ;  /* 0x0000000dff127299 */ /* 0x000fe40008011612 */
[----:B------:R-:W-:Y:S02]  /*1410*/  USEL UR4, UR20, UR24, !UP0 ;  /* 0x0000001814047287 */ /* 0x000fe4000c000000 */
[----:B------:R-:W-:Y:S02]  /*1420*/  UIMAD UR7, UR5, UR21, URZ ;  /* 0x00000015050772a4 */ /* 0x000fe4000f8e02ff */
[----:B------:R-:W-:Y:S02]  /*1430*/  USEL UR5, UR16, UR18, !UP1 ;  /* 0x0000001210057287 */ /* 0x000fe4000c800000 */
[----:B------:R-:W-:Y:S02]  /*1440*/  UIMAD UR12, UR6, UR21, URZ ;  /* 0x00000015060c72a4 */ /* 0x000fe4000f8e02ff */
[----:B------:R-:W-:-:S02]  /*1450*/  UISETP.GE.AND UP0, UPT, UR4, UR7, UPT ;  /* 0x000000070400728c */ /* 0x000fc4000bf06270 */
[----:B------:R-:W-:Y:S02]  /*1460*/  UIMAD.WIDE.U32 UR10, UR4, UR8, URZ ;  /* 0x00000008040a72a5 */ /* 0x000fe4000f8e00ff */
[----:B------:R-:W-:Y:S02]  /*1470*/  UISETP.GE.OR UP0, UPT, UR5, UR12, UP0 ;  /* 0x0000000c0500728c */ /* 0x000fe40008706670 */
[----:B------:R-:W-:Y:S02]  /*1480*/  UIMAD.WIDE.U32 UR12, UR5, UR8, URZ ;  /* 0x00000008050c72a5 */ /* 0x000fe4000f8e00ff */
[----:B------:R-:W-:Y:S01]  /*1490*/  UIADD3 UR10, UPT, UPT, -UR4, URZ, URZ ;  /* 0x000000ff040a7290 */ /* 0x000fe2000fffe1ff */
[----:B------:R-:W-:Y:S01]  /*14a0*/  UMOV UR8, UR11 ;  /* 0x0000000b00087c82 */ /* 0x000fe20008000000 */
[----:B------:R-:W-:Y:S02]  /*14b0*/  UIADD3 UR11, UPT, UPT, -UR5, URZ, URZ ;  /* 0x000000ff050b7290 */ /* 0x000fe4000fffe1ff */
[----:B------:R-:W-:-:S03]  /*14c0*/  USHF.R.U32.HI UR8, URZ, UR9, UR8 ;  /* 0x00000009ff087299 */ /* 0x000fc60008011608 */
[----:B------:R-:W-:Y:S01]  /*14d0*/  @!UP0 UMOV UR7, UR13 ;  /* 0x0000000d00078c82 */ /* 0x000fe20008000000 */
[----:B------:R-:W-:Y:S02]  /*14e0*/  UIMAD UR20, UR14, UR10, UR20 ;  /* 0x0000000a0e1472a4 */ /* 0x000fe4000f8e0214 */
[----:B------:R-:W-:Y:S02]  /*14f0*/  USEL UR8, UR4, UR8, !UP2 ;  /* 0x0000000804087287 */ /* 0x000fe4000d000000 */
[----:B------:R-:W-:Y:S02]  /*1500*/  @!UP0 USHF.R.U32.HI UR7, URZ, UR9, UR7 ;  /* 0x00000009ff078299 */ /* 0x000fe40008011607 */
[----:B------:R-:W-:Y:S02]  /*1510*/  UIADD3 UR9, UPT, UPT, -UR8, URZ, URZ ;  /* 0x000000ff08097290 */ /* 0x000fe4000fffe1ff */
[----:B------:R-:W-:Y:S02]  /*1520*/  @!UP0 USEL UR7, UR5, UR7, !UP2 ;  /* 0x0000000705078287 */ /* 0x000fe4000d000000 */
[----:B------:R-:W-:-:S02]  /*1530*/  UIMAD UR9, UR21, UR9, UR4 ;  /* 0x00000009150972a4 */ /* 0x000fc4000f8e0204 */
[----:B------:R-:W-:Y:S02]  /*1540*/  @!UP0 UIADD3 UR8, UPT, UPT, UR8, -UR7, URZ ;  /* 0x8000000708088290 */ /* 0x000fe4000fffe0ff */
[----:B------:R-:W-:Y:S02]  /*1550*/  @!UP0 UIMAD UR6, UR9, UR6, UR7 ;  /* 0x00000006090682a4 */ /* 0x000fe4000f8e0207 */
[----:B------:R-:W-:Y:S02]  /*1560*/  @!UP0 UIMAD UR4, UR8, UR21, UR5 ;  /* 0x00000015080482a4 */ /* 0x000fe4000f8e0205 */
[----:B------:R-:W-:Y:S02]  /*1570*/  UIMAD UR16, UR28, UR11, UR16 ;  /* 0x0000000b1c1072a4 */ /* 0x000fe4000f8e0210 */
[----:B------:R-:W-:Y:S01]  /*1580*/  UIMAD UR20, UR4, UR14, UR20 ;  /* 0x0000000e041472a4 */ /* 0x000fe2000f8e0214 */
[----:B------:R-:W-:Y:S02]  /*1590*/  @!UP0 UMOV UR5, UR6 ;  /* 0x0000000600058c82 */ /* 0x000fe40008000000 */
[----:B------:R-:W-:-:S12]  /*15a0*/  UIMAD UR16, UR5, UR28, UR16 ;  /* 0x0000001c051072a4 */ /* 0x000fd8000f8e0210 */
.L_x_18:
[----:B------:R-:W-:Y:S02]  /*15b0*/  UISETP.NE.AND UP1, UPT, UR29, 0x1, UPT ;  /* 0x000000011d00788c */ /* 0x000fe4000bf25270 */
[----:B------:R-:W-:Y:S02]  /*15c0*/  ULOP3.LUT UR27, UR27, 0xffff, URZ, 0xc0, !UPT ;  /* 0x0000ffff1b1b7892 */ /* 0x000fe4000f8ec0ff */
[----:B------:R-:W-:Y:S02]  /*15d0*/  ULOP3.LUT UR26, UR26, 0xffff, URZ, 0xc0, !UPT ;  /* 0x0000ffff1a1a7892 */ /* 0x000fe4000f8ec0ff */
[----:B------:R-:W-:Y:S02]  /*15e0*/  UISETP.NE.AND UP0, UPT, UR17, 0x2, UPT ;  /* 0x000000021100788c */ /* 0x000fe4000bf05270 */
[----:B------:R-:W-:Y:S02]  /*15f0*/  ULOP3.LUT UR31, UR31, 0x1000, URZ, 0xc0, !UPT ;  /* 0x000010001f1f7892 */ /* 0x000fe4000f8ec0ff */
[----:B------:R-:W-:-:S02]  /*1600*/  ULOP3.LUT UR30, UR30, 0x4000, URZ, 0xc0, !UPT ;  /* 0x000040001e1e7892 */ /* 0x000fc4000f8ec0ff */
[----:B------:R-:W-:Y:S02]  /*1610*/  USHF.L.U32 UR27, UR34, UR27, URZ ;  /* 0x0000001b221b7299 */ /* 0x000fe400080006ff */
[----:B------:R-:W-:Y:S01]  /*1620*/  USHF.L.U32 UR26, UR33, UR26, URZ ;  /* 0x0000001a211a7299 */ /* 0x000fe200080006ff */
[----:B------:R-:W-:Y:S11]  /*1630*/  BRA.U UP1, `(.L_x_19) ;  /* 0x0000000101447547 */ /* 0x000ff6000b800000 */
[----:B------:R-:W2:Y:S01]  /*1640*/  LDCU.128 UR8, c[0x0][0xb10] ;  /* 0x00016200ff0877ac */ /* 0x000ea20008000c00 */
[----:B------:R-:W3:Y:S01]  /*1650*/  LDCU UR12, c[0x0][0xb0c] ;  /* 0x00016180ff0c77ac */ /* 0x000ee20008000800 */
[----:B------:R-:W4:Y:S01]  /*1660*/  LDCU UR13, c[0x0][0xb20] ;  /* 0x00016400ff0d77ac */ /* 0x000f220008000800 */
[----:B--2---:R-:W-:Y:S02]  /*1670*/  UIMAD.WIDE.U32 UR6, UR16, UR8, URZ ;  /* 0x00000008100672a5 */ /* 0x004fe4000f8e00ff */
[----:B------:R-:W-:Y:S02]  /*1680*/  UIMAD.WIDE.U32 UR4, UR20, UR11, URZ ;  /* 0x0000000b140472a5 */ /* 0x000fe4000f8e00ff */
[----:B---3--:R-:W-:Y:S02]  /*1690*/  UISETP.NE.AND UP2, UPT, UR12, 0x1, UPT ;  /* 0x000000010c00788c */ /* 0x008fe4000bf45270 */
[----:B------:R-:W-:Y:S01]  /*16a0*/  UISETP.NE.AND UP1, UPT, UR10, 0x1, UPT ;  /* 0x000000010a00788c */ /* 0x000fe2000bf25270 */
[----:B------:R-:W-:-:S02]  /*16b0*/  UMOV UR6, UR7 ;  /* 0x0000000700067c82 */ /* 0x000fc40008000000 */
[----:B------:R-:W-:Y:S01]  /*16c0*/  UMOV UR4, UR5 ;  /* 0x0000000500047c82 */ /* 0x000fe20008000000 */
[----:B------:R-:W-:Y:S02]  /*16d0*/  USHF.R.U32.HI UR6, URZ, UR9, UR6 ;  /* 0x00000009ff067299 */ /* 0x000fe40008011606 */
[----:B----4-:R-:W-:Y:S02]  /*16e0*/  USHF.R.U32.HI UR4, URZ, UR13, UR4 ;  /* 0x0000000dff047299 */ /* 0x010fe40008011604 */
[----:B------:R-:W-:Y:S02]  /*16f0*/  USEL UR5, UR16, UR6, !UP2 ;  /* 0x0000000610057287 */ /* 0x000fe4000d000000 */
[----:B------:R-:W-:-:S04]  /*1700*/  USEL UR4, UR20, UR4, !UP1 ;  /* 0x0000000414047287 */ /* 0x000fc8000c800000 */
[----:B------:R-:W-:Y:S02]  /*1710*/  UIADD3 UR6, UPT, UPT, UR5, -UR4, URZ ;  /* 0x8000000405067290 */ /* 0x000fe4000fffe0ff */
[----:B------:R-:W-:Y:S02]  /*1720*/  UIADD3 UR4, UPT, UPT, -UR5, UR4, URZ ;  /* 0x0000000405047290 */ /* 0x000fe4000fffe1ff */
[----:B------:R-:W-:Y:S02]  /*1730*/  UIMAD UR20, UR6, UR10, UR20 ;  /* 0x0000000a061472a4 */ /* 0x000fe4000f8e0214 */
[----:B------:R-:W-:-:S12]  /*1740*/  UIMAD UR16, UR4, UR12, UR16 ;  /* 0x0000000c041072a4 */ /* 0x000fd8000f8e0210 */
.L_x_19:
[----:B------:R-:W-:Y:S05]  /*1750*/  BRA.U !UP5, `(.L_x_20) ;  /* 0x000000010d0c7547 */ /* 0x000fea000b800000 */
[----:B------:R-:W-:Y:S01]  /*1760*/  UCGABAR_WAIT ;  /* 0x0000000000007dc7 */ /* 0x000fe20008000000 */
[----:B------:R-:W-:Y:S01]  /*1770*/  CCTL.IVALL ;  /* 0x00000000ff00798f */ /* 0x000fe20002000000 */
[----:B------:R-:W-:Y:S05]  /*1780*/  BRA `(.L_x_21) ;  /* 0x0000000000047947 */ /* 0x000fea0003800000 */
.L_x_20:
[----:B------:R-:W-:Y:S06]  /*1790*/  BAR.SYNC.DEFER_BLOCKING 0x0 ;  /* 0x0000000000007b1d */ /* 0x000fec0000010000 */
.L_x_21:
[----:B------:R-:W-:Y:S05]  /*17a0*/  BRA.U UP0, `(.L_x_22) ;  /* 0x0000001100ec7547 */ /* 0x000fea000b800000 */
[----:B------:R-:W2:Y:S01]  /*17b0*/  LDCU UR7, c[0x0][0x38c] ;  /* 0x00007180ff0777ac */ /* 0x000ea20008000800 */
[----:B------:R-:W3:Y:S01]  /*17c0*/  S2UR UR8, SR_CgaCtaId ;  /* 0x00000000000879c3 */ /* 0x000ee20000008800 */
[----:B------:R-:W-:Y:S01]  /*17d0*/  PLOP3.LUT P1, PT, PT, PT, UP3, 0x80, 0x8 ;  /* 0x000000000008781c */ /* 0x000fe20003f2f038 */
[----:B------:R-:W-:Y:S01]  /*17e0*/  IMAD.MOV.U32 R12, RZ, RZ, 0x1 ;  /* 0x00000001ff0c7424 */ /* 0x000fe200078e00ff */
[----:B------:R-:W-:Y:S01]  /*17f0*/  UMOV UR21, 0x400 ;  /* 0x0000040000157882 */ /* 0x000fe20000000000 */
[----:B------:R-:W-:Y:S01]  /*1800*/  USHF.L.U32 UR5, UR32, 0x5, URZ ;  /* 0x0000000520057899 */ /* 0x000fe200080006ff */
[----:B------:R-:W-:Y:S01]  /*1810*/  ISETP.EQ.OR P2, PT, R0, RZ, P3 ;  /* 0x000000ff0000720c */ /* 0x000fe20001f42670 */
[----:B------:R-:W-:Y:S01]  /*1820*/  UISETP.NE.AND UP1, UPT, UR17, URZ, UPT ;  /* 0x000000ff1100728c */ /* 0x000fe2000bf25270 */
[----:B------:R-:W-:Y:S02]  /*1830*/  PLOP3.LUT P1, PT, P1, PT, PT, 0x8, 0x80 ;  /* 0x000000000080781c */ /* 0x000fe40000f2e170 */
[----:B------:R-:W-:Y:S01]  /*1840*/  CS2R R10, SRZ ;  /* 0x00000000000a7805 */ /* 0x000fe2000001ff00 */
[----:B------:R-:W-:Y:S01]  /*1850*/  IMAD.MOV.U32 R9, RZ, RZ, RZ ;  /* 0x000000ffff097224 */ /* 0x000fe200078e00ff */
[----:B------:R-:W4:Y:S01]  /*1860*/  LDCU UR43, c[0x0][0x370] ;  /* 0x00006e00ff2b77ac */ /* 0x000f220008000800 */
[----:B------:R-:W-:Y:S01]  /*1870*/  IMAD.MOV.U32 R8, RZ, RZ, 0x1 ;  /* 0x00000001ff087424 */ /* 0x000fe200078e00ff */
[----:B------:R-:W1:Y:S01]  /*1880*/  LDCU.64 UR28, c[0x0][0x348] ;  /* 0x00006900ff1c77ac */ /* 0x000e620008000a00 */
[----:B--2---:R-:W-:-:S02]  /*1890*/  UIADD3 UR6, UPT, UPT, UR7, 0x7f, URZ ;  /* 0x0000007f07067890 */ /* 0x004fc4000fffe0ff */
[----:B------:R-:W-:Y:S02]  /*18a0*/  UIADD3 UR49, UPT, UPT, UR7, 0xfe, URZ ;  /* 0x000000fe07317890 */ /* 0x000fe4000fffe0ff */
[----:B------:R-:W-:Y:S02]  /*18b0*/  USHF.R.S32.HI UR4, URZ, 0x1f, UR6 ;  /* 0x0000001fff047899 */ /* 0x000fe40008011406 */
[----:B---3--:R-:W-:Y:S02]  /*18c0*/  ULEA UR21, UR8, UR21, 0x18 ;  /* 0x0000001508157291 */ /* 0x008fe4000f8ec0ff */
[----:B------:R-:W-:Y:S02]  /*18d0*/  ULEA.HI UR4, UR4, UR6, URZ, 0x7 ;  /* 0x0000000604047291 */ /* 0x000fe4000f8f38ff */
[----:B------:R-:W-:Y:S02]  /*18e0*/  UIADD3 UR6, UPT, UPT, UR7, -0x1, URZ ;  /* 0xffffffff07067890 */ /* 0x000fe4000fffe0ff */
[----:B------:R-:W-:-:S02]  /*18f0*/  USHF.R.S32.HI UR45, URZ, 0x7, UR4 ;  /* 0x00000007ff2d7899 */ /* 0x000fc40008011404 */
[----:B------:R-:W-:Y:S02]  /*1900*/  UISETP.GE.U32.AND UP2, UPT, UR6, -0xff, UPT ;  /* 0xffffff010600788c */ /* 0x000fe4000bf46070 */
[----:B------:R-:W-:Y:S01]  /*1910*/  UISETP.LT.U32.AND UP0, UPT, UR45, 0x5, UPT ;  /* 0x000000052d00788c */ /* 0x000fe2000bf01070 */
[----:B------:R-:W2:Y:S03]  /*1920*/  LDCU UR41, c[0x0][0x374] ;  /* 0x00006e80ff2977ac */ /* 0x000ea60008000800 */
[----:B------:R-:W-:Y:S02]  /*1930*/  USEL UR44, UR45, 0x5, UP0 ;  /* 0x000000052d2c7887 */ /* 0x000fe40008000000 */
[----:B------:R-:W-:Y:S02]  /*1940*/  ULOP3.LUT UR46, UR5, 0x20, URZ, 0xe2, !UPT ;  /* 0x00000020052e7892 */ /* 0x000fe4000f8ee2ff */
[----:B------:R-:W-:-:S02]  /*1950*/  UIADD3 UR24, UPT, UPT, UR44, -0x1, URZ ;  /* 0xffffffff2c187890 */ /* 0x000fc4000fffe0ff */
[----:B------:R-:W-:Y:S02]  /*1960*/  @UP2 UIADD3 UR24, UPT, UPT, UR44, URZ, URZ ;  /* 0x000000ff2c182290 */ /* 0x000fe4000fffe0ff */
[----:B------:R-:W-:Y:S02]  /*1970*/  USEL UR25, UR48, 0x2, UP1 ;  /* 0x0000000230197887 */ /* 0x000fe40008800000 */
[----:B------:R-:W-:Y:S02]  /*1980*/  UIADD3 UR38, UPT, UPT, UR21, 0x6400, UR31 ;  /* 0x0000640015267890 */ /* 0x000fe4000fffe01f */
[----:B------:R-:W-:Y:S02]  /*1990*/  UIADD3 UR37, UPT, UPT, UR21, 0x10400, UR30 ;  /* 0x0001040015257890 */ /* 0x000fe4000fffe01e */
[----:B------:R-:W-:Y:S02]  /*19a0*/  UIADD3 UR47, UPT, UPT, UR45, -UR44, URZ ;  /* 0x8000002c2d2f7290 */ /* 0x000fe4000fffe0ff */
[----:B------:R-:W-:Y:S01]  /*19b0*/  UIADD3 UR24, UPT, UPT, UR24, 0x1, URZ ;  /* 0x0000000118187890 */ /* 0x000fe2000fffe0ff */
[----:B-12-4-:R-:W-:-:S11]  /*19c0*/  UMOV UR7, URZ ;  /* 0x000000ff00077c82 */ /* 0x016fd60008000000 */
.L_x_42:
[----:B-1----:R-:W1:Y:S02]  /*19d0*/  S2UR UR4, SR_CgaCtaId ;  /* 0x00000000000479c3 */ /* 0x002e640000008800 */
[----:B-1----:R-:W-:-:S09]  /*19e0*/  UISETP.NE.AND UP0, UPT, UR4, URZ, UPT ;  /* 0x000000ff0400728c */ /* 0x002fd2000bf05270 */
[----:B------:R-:W-:Y:S05]  /*19f0*/  BRA.U UP0, `(.L_x_23) ;  /* 0x0000000100287547 */ /* 0x000fea000b800000 */
[----:B------:R-:W-:Y:S02]  /*1a00*/  LEA R0, R9, UR21, 0x3 ;  /* 0x0000001509007c11 */ /* 0x000fe4000f8e18ff */
[----:B------:R-:W-:-:S04]  /*1a10*/  SHF.L.U32 R3, R8, 0x1f, RZ ;  /* 0x0000001f08037819 */ /* 0x000fc800000006ff */
[----:B------:R-:W1:Y:S02]  /*1a20*/  SYNCS.PHASECHK.TRANS64.TRYWAIT P0, [R0+URZ+0x110], R3 ;  /* 0x00011003000075a7 */ /* 0x000e6400080011ff */
[----:B-1----:R-:W-:Y:S05]  /*1a30*/  @!P0 BRA `(.L_x_24) ;  /* 0x0000007c00b88947 */ /* 0x002fea0003800000 */
.L_x_133:
[----:B------:R2:W-:Y:S01]  /*1a40*/  SYNCS.ARRIVE.TRANS64.A1T0 RZ, [R0+URZ+0x100], RZ ;  /* 0x000100ff00ff79a7 */ /* 0x0005e200081000ff */
[----:B------:R-:W-:-:S05]  /*1a50*/  VIADD R9, R9, 0x1 ;  /* 0x0000000109097836 */ /* 0x000fca0000000000 */
[----:B------:R-:W-:-:S04]  /*1a60*/  ISETP.NE.AND P0, PT, R9, 0x2, PT ;  /* 0x000000020900780c */ /* 0x000fc80003f05270 */
[----:B-1----:R-:W-:Y:S02]  /*1a70*/  SEL R3, RZ, 0x1, P0 ;  /* 0x00000001ff037807 */ /* 0x002fe40000000000 */
[----:B------:R-:W-:Y:S02]  /*1a80*/  SEL R9, R9, RZ, P0 ;  /* 0x000000ff09097207 */ /* 0x000fe40000000000 */
[----:B------:R-:W-:-:S07]  /*1a90*/  LOP3.LUT R8, R8, R3, RZ, 0x3c, !PT ;  /* 0x0000000308087212 */ /* 0x000fce00078e3cff */
.L_x_23:
[----:B------:R-:W-:Y:S01]  /*1aa0*/  ULEA UR4, UR7, UR21, 0x3 ;  /* 0x0000001507047291 */ /* 0x000fe2000f8e18ff */
[----:B--2---:R-:W-:Y:S01]  /*1ab0*/  SHF.L.U32 R0, R12, 0x1f, RZ ;  /* 0x0000001f0c007819 */ /* 0x004fe200000006ff */
[----:B------:R-:W-:Y:S02]  /*1ac0*/  UISETP.GE.U32.AND UP0, UPT, UR49, 0xff, UPT ;  /* 0x000000ff3100788c */ /* 0x000fe4000bf06070 */
[----:B------:R-:W-:Y:S02]  /*1ad0*/  ULEA UR11, UR20, UR50, 0x1 ;  /* 0x00000032140b7291 */ /* 0x000fe4000f8e08ff */
[----:B------:R-:W-:Y:S02]  /*1ae0*/  ULEA UR35, UR16, UR46, 0x6 ;  /* 0x0000002e10237291 */ /* 0x000fe4000f8e30ff */
[----:B------:R-:W-:Y:S01]  /*1af0*/  USHF.L.U32 UR11, UR11, 0x7, URZ ;  /* 0x000000070b0b7899 */ /* 0x000fe200080006ff */
[----:B------:R1:W2:Y:S01]  /*1b00*/  SYNCS.PHASECHK.TRANS64.TRYWAIT P0, [UR4+0x28], R0 ;  /* 0x00002800ff0075a7 */ /* 0x0002a20008001104 */
[----:B------:R-:W-:Y:S01]  /*1b10*/  UMOV UR6, URZ ;  /* 0x000000ff00067c82 */ /* 0x000fe20008000000 */
[----:B------:R-:W-:Y:S09]  /*1b20*/  BRA.U !UP0, `(.L_x_25) ;  /* 0x0000000108c07547 */ /* 0x000ff2000b800000 */
[----:B------:R-:W-:Y:S01]  /*1b30*/  UMOV UR13, URZ ;  /* 0x000000ff000d7c82 */ /* 0x000fe20008000000 */
[----:B------:R-:W-:-:S05]  /*1b40*/  UMOV UR4, UR7 ;  /* 0x0000000700047c82 */ /* 0x000fca0008000000 */
.L_x_31:
[----:B------:R-:W-:Y:S01]  /*1b50*/  ULEA UR33, UR4, UR21, 0x3 ;  /* 0x0000001504217291 */ /* 0x000fe2000f8e18ff */
[----:B--2---:R-:W-:Y:S01]  /*1b60*/  @!P3 MOV R2, 0xa000 ;  /* 0x0000a0000002b802 */ /* 0x004fe20000000f00 */
[----:B--2-4-:R-:W-:Y:S10]  /*1b70*/  @P0 BRA `(.L_x_26) ;  /* 0x00000000000c0947 */ /* 0x014ff40003800000 */
[----:B------:R-:W-:-:S04]  /*1b80*/  SHF.L.U32 R3, R12, 0x1f, RZ ;  /* 0x0000001f0c037819 */ /* 0x000fc800000006ff */
[----:B------:R-:W2:Y:S02]  /*1b90*/  SYNCS.PHASECHK.TRANS64.TRYWAIT P0, [UR33+0x28], R3 ;  /* 0x00002803ff0075a7 */ /* 0x000ea40008001121 */
[----:B--2---:R-:W-:Y:S05]  /*1ba0*/  @!P0 BRA `(.L_x_27) ;  /* 0x0000007c00708947 */ /* 0x004fea0003800000 */
.L_x_26:
[----:B------:R2:W-:Y:S01]  /*1bb0*/  @!P3 SYNCS.ARRIVE.TRANS64 RZ, [UR33], R2 ;  /* 0x00000002ffffb9a7 */ /* 0x0005e20008000021 */
[----:B------:R-:W-:-:S04]  /*1bc0*/  ULOP3.LUT UR5, UR25, 0x2, URZ, 0xfc, !UPT ;  /* 0x0000000219057892 */ /* 0x000fc8000f8efcff */
[----:B------:R-:W-:-:S09]  /*1bd0*/  UISETP.NE.AND UP0, UPT, UR5, 0x2, UPT ;  /* 0x000000020500788c */ /* 0x000fd2000bf05270 */
[----:B------:R-:W-:Y:S05]  /*1be0*/  BRA.U UP0, `(.L_x_28) ;  /* 0x0000000100047547 */ /* 0x000fea000b800000 */
[----:B------:R-:W-:Y:S05]  /*1bf0*/  BPT.TRAP 0x1 ;  /* 0x000000040000795c */ /* 0x000fea0000300000 */
.L_x_28:
[----:B------:R-:W-:Y:S04]  /*1c00*/  BSSY.RECONVERGENT B0, `(.L_x_29) ;  /* 0x0000003000007945 */ /* 0x000fe80003800200 */
[----:B------:R-:W-:Y:S05]  /*1c10*/  @P2 BRA `(.L_x_30) ;  /* 0x0000000000042947 */ /* 0x000fea0003800000 */
[----:B------:R-:W-:Y:S05]  /*1c20*/  BPT.TRAP 0x1 ;  /* 0x000000040000795c */ /* 0x000fea0000300000 */
.L_x_30:
[----:B------:R-:W-:Y:S05]  /*1c30*/  BSYNC.RECONVERGENT B0 ;  /* 0x0000000000007941 */ /* 0x000fea0003800200 */
.L_x_29:
[----:B------:R-:W-:Y:S02]  /*1c40*/  UIADD3 UR5, UPT, UPT, UR4, 0x1, URZ ;  /* 0x0000000104057890 */ /* 0x000fe4000fffe0ff */
[----:B------:R-:W-:Y:S02]  /*1c50*/  ULEA UR32, UR4, UR31, 0xd ;  /* 0x0000001f04207291 */ /* 0x000fe4000f8e68ff */
[----:B------:R-:W-:Y:S02]  /*1c60*/  UISETP.NE.AND UP0, UPT, UR5, 0x5, UPT ;  /* 0x000000050500788c */ /* 0x000fe4000bf05270 */
[----:B------:R-:W-:Y:S02]  /*1c70*/  ULEA UR8, UR4, UR30, 0xf ;  /* 0x0000001e04087291 */ /* 0x000fe4000f8e78ff */
[----:B------:R-:W-:Y:S02]  /*1c80*/  USEL UR6, URZ, 0x1, UP0 ;  /* 0x00000001ff067887 */ /* 0x000fe40008000000 */
[----:B------:R-:W-:-:S02]  /*1c90*/  USEL UR7, UR5, URZ, UP0 ;  /* 0x000000ff05077287 */ /* 0x000fc40008000000 */
[----:B------:R-:W-:Y:S02]  /*1ca0*/  UIADD3 UR4, UP0, UPT, UR28, 0x180, URZ ;  /* 0x000001801c047890 */ /* 0x000fe4000ff1e0ff */
[----:B------:R-:W-:Y:S01]  /*1cb0*/  ULEA UR5, UR7, UR21, 0x3 ;  /* 0x0000001507057291 */ /* 0x000fe2000f8e18ff */
[----:B------:R-:W-:Y:S01]  /*1cc0*/  LOP3.LUT R12, R12, UR6, RZ, 0x3c, !PT ;  /* 0x000000060c0c7c12 */ /* 0x000fe2000f8e3cff */
[----:B------:R-:W-:Y:S02]  /*1cd0*/  USHF.L.U32 UR34, UR13, 0x7, URZ ;  /* 0x000000070d227899 */ /* 0x000fe400080006ff */
[----:B------:R-:W-:Y:S01]  /*1ce0*/  UIADD3 UR13, UPT, UPT, UR13, 0x1, URZ ;  /* 0x000000010d0d7890 */ /* 0x000fe2000fffe0ff */
[----:B-1----:R-:W-:Y:S01]  /*1cf0*/  SHF.L.U32 R0, R12, 0x1f, RZ ;  /* 0x0000001f0c007819 */ /* 0x002fe200000006ff */
[----:B------:R-:W-:Y:S02]  /*1d00*/  UIADD3 UR14, UP1, UPT, UR28, 0x80, URZ ;  /* 0x000000801c0e7890 */ /* 0x000fe4000ff3e0ff */
[----:B------:R-:W-:Y:S01]  /*1d10*/  UIADD3 UR32, UPT, UPT, UR21, 0x6400, UR32 ;  /* 0x0000640015207890 */ /* 0x000fe2000fffe020 */
[----:B------:R3:W4:Y:S01]  /*1d20*/  SYNCS.PHASECHK.TRANS64.TRYWAIT P0, [UR5+0x28], R0 ;  /* 0x00002800ff0075a7 */ /* 0x0007220008001105 */
[----:B------:R-:W-:-:S02]  /*1d30*/  UIADD3.X UR5, UPT, UPT, URZ, UR29, URZ, UP0, !UPT ;  /* 0x0000001dff057290 */ /* 0x000fc400087fe4ff */
[----:B------:R-:W-:Y:S02]  /*1d40*/  UISETP.NE.AND UP0, UPT, UR13, UR24, UPT ;  /* 0x000000180d00728c */ /* 0x000fe4000bf05270 */
[----:B------:R-:W-:Y:S02]  /*1d50*/  UIADD3.X UR15, UPT, UPT, URZ, UR29, URZ, UP1, !UPT ;  /* 0x0000001dff0f7290 */ /* 0x000fe40008ffe4ff */
[----:B------:R-:W-:Y:S02]  /*1d60*/  UPRMT UR16, URZ, 0x5410, UR27 ;  /* 0x00005410ff107896 */ /* 0x000fe4000800001b */
[----:B------:R-:W-:Y:S02]  /*1d70*/  UIADD3 UR8, UPT, UPT, UR21, 0x10400, UR8 ;  /* 0x0001040015087890 */ /* 0x000fe4000fffe008 */
[----:B------:R-:W-:Y:S01]  /*1d80*/  UPRMT UR6, URZ, 0x5410, UR26 ;  /* 0x00005410ff067896 */ /* 0x000fe2000800001a */
[----:B------:R-:W-:Y:S01]  /*1d90*/  UMOV UR18, 0x0 ;  /* 0x0000000000127882 */ /* 0x000fe20000000000 */
[----:B------:R-:W-:Y:S01]  /*1da0*/  UMOV UR19, 0x10000000 ;  /* 0x1000000000137882 */ /* 0x000fe20000000000 */
[----:B------:R-:W-:Y:S01]  /*1db0*/  UMOV UR12, UR36 ;  /* 0x00000024000c7c82 */ /* 0x000fe20008000000 */
[----:B------:R-:W-:Y:S01]  /*1dc0*/  UMOV UR9, UR33 ;  /* 0x0000002100097c82 */ /* 0x000fe20008000000 */
[----:B------:R-:W-:Y:S01]  /*1dd0*/  UMOV UR10, UR34 ;  /* 0x00000022000a7c82 */ /* 0x000fe20008000000 */
[----:B------:R-:W-:Y:S03]  /*1de0*/  UTMALDG.3D.MULTICAST [UR32], [UR14], UR16, desc[UR18] ;  /* 0x000012200e0073b4 */ /* 0x000fe60008011810 */
[----:B------:R1:W-:Y:S02]  /*1df0*/  UTMALDG.3D.MULTICAST [UR8], [UR4], UR6, desc[UR18] ;  /* 0x00001208040073b4 */ /* 0x0003e40008011806 */
[----:B-1----:R-:W-:Y:S01]  /*1e00*/  UMOV UR6, UR24 ;  /* 0x0000001800067c82 */ /* 0x002fe20008000000 */
[----:B------:R-:W-:Y:S01]  /*1e10*/  UMOV UR4, UR7 ;  /* 0x0000000700047c82 */ /* 0x000fe20008000000 */
[----:B---3--:R-:W-:Y:S05]  /*1e20*/  BRA.U UP0, `(.L_x_31) ;  /* 0xfffffffd00487547 */ /* 0x008fea000b83ffff */
.L_x_25:
[----:B------:R-:W-:Y:S01]  /*1e30*/  ULEA UR4, UR7, UR21, 0x3 ;  /* 0x0000001507047291 */ /* 0x000fe2000f8e18ff */
[----:B-1----:R-:W-:Y:S01]  /*1e40*/  SHF.L.U32 R0, R12, 0x1f, RZ ;  /* 0x0000001f0c007819 */ /* 0x002fe200000006ff */
[----:B------:R-:W-:Y:S01]  /*1e50*/  @!P1 SYNCS.ARRIVE.TRANS64.A1T0 RZ, [UR21+0x98], RZ ;  /* 0x000098ffffff99a7 */ /* 0x000fe20008100015 */
[----:B------:R-:W-:-:S06]  /*1e60*/  UISETP.GT.AND UP0, UPT, UR45, UR44, UPT ;  /* 0x0000002c2d00728c */ /* 0x000fcc000bf04270 */
[----:B--2-4-:R1:W2:Y:S03]  /*1e70*/  SYNCS.PHASECHK.TRANS64.TRYWAIT P0, [UR4+0x28], R0 ;  /* 0x00002800ff0075a7 */ /* 0x0142a60008001104 */
[----:B------:R-:W-:Y:S05]  /*1e80*/  BRA.U !UP0, `(.L_x_32) ;  /* 0x0000000108bc7547 */ /* 0x000fea000b800000 */
[----:B------:R-:W-:Y:S01]  /*1e90*/  UIADD3 UR13, UPT, UPT, UR47, UR6, URZ ;  /* 0x000000062f0d7290 */ /* 0x000fe2000fffe0ff */
[----:B------:R-:W-:-:S11]  /*1ea0*/  UMOV UR4, UR7 ;  /* 0x0000000700047c82 */ /* 0x000fd60008000000 */
.L_x_38:
[----:B------:R-:W-:Y:S01]  /*1eb0*/  ULEA UR17, UR4, UR21, 0x3 ;  /* 0x0000001504117291 */ /* 0x000fe2000f8e18ff */
[----:B--2---:R-:W-:Y:S01]  /*1ec0*/  @!P3 MOV R2, 0xa000 ;  /* 0x0000a0000002b802 */ /* 0x004fe20000000f00 */
[----:B--2-4-:R-:W-:Y:S10]  /*1ed0*/  @P0 BRA `(.L_x_33) ;  /* 0x00000000000c0947 */ /* 0x014ff40003800000 */
[----:B------:R-:W-:-:S04]  /*1ee0*/  SHF.L.U32 R3, R12, 0x1f, RZ ;  /* 0x0000001f0c037819 */ /* 0x000fc800000006ff */
[----:B------:R-:W2:Y:S02]  /*1ef0*/  SYNCS.PHASECHK.TRANS64.TRYWAIT P0, [UR17+0x28], R3 ;  /* 0x00002803ff0075a7 */ /* 0x000ea40008001111 */
[----:B--2---:R-:W-:Y:S05]  /*1f00*/  @!P0 BRA `(.L_x_34) ;  /* 0x0000007800b08947 */ /* 0x004fea0003800000 */
.L_x_33:
[----:B------:R2:W-:Y:S01]  /*1f10*/  @!P3 SYNCS.ARRIVE.TRANS64 RZ, [UR17], R2 ;  /* 0x00000002ffffb9a7 */ /* 0x0005e20008000011 */
[----:B------:R-:W-:-:S04]  /*1f20*/  ULOP3.LUT UR5, UR25, 0x2, URZ, 0xfc, !UPT ;  /* 0x0000000219057892 */ /* 0x000fc8000f8efcff */
[----:B------:R-:W-:-:S09]  /*1f30*/  UISETP.NE.AND UP0, UPT, UR5, 0x2, UPT ;  /* 0x000000020500788c */ /* 0x000fd2000bf05270 */
[----:B------:R-:W-:Y:S05]  /*1f40*/  BRA.U UP0, `(.L_x_35) ;  /* 0x0000000100047547 */ /* 0x000fea000b800000 */
[----:B------:R-:W-:Y:S05]  /*1f50*/  BPT.TRAP 0x1 ;  /* 0x000000040000795c */ /* 0x000fea0000300000 */
.L_x_35:
[----:B------:R-:W-:Y:S04]  /*1f60*/  BSSY.RECONVERGENT B0, `(.L_x_36) ;  /* 0x0000003000007945 */ /* 0x000fe80003800200 */
[----:B------:R-:W-:Y:S05]  /*1f70*/  @P2 BRA `(.L_x_37) ;  /* 0x0000000000042947 */ /* 0x000fea0003800000 */
[----:B------:R-:W-:Y:S05]  /*1f80*/  BPT.TRAP 0x1 ;  /* 0x000000040000795c */ /* 0x000fea0000300000 */
.L_x_37:
[----:B------:R-:W-:Y:S05]  /*1f90*/  BSYNC.RECONVERGENT B0 ;  /* 0x0000000000007941 */ /* 0x000fea0003800200 */
.L_x_36:
[----:B------:R-:W-:Y:S02]  /*1fa0*/  UIADD3 UR5, UPT, UPT, UR4, 0x1, URZ ;  /* 0x0000000104057890 */ /* 0x000fe4000fffe0ff */
[----:B------:R-:W-:Y:S02]  /*1fb0*/  UIADD3 UR14, UP1, UPT, UR28, 0x80, URZ ;  /* 0x000000801c0e7890 */ /* 0x000fe4000ff3e0ff */
[----:B------:R-:W-:Y:S02]  /*1fc0*/  UISETP.NE.AND UP0, UPT, UR5, 0x5, UPT ;  /* 0x000000050500788c */ /* 0x000fe4000bf05270 */
[----:B------:R-:W-:Y:S02]  /*1fd0*/  ULEA UR16, UR4, UR38, 0xd ;  /* 0x0000002604107291 */ /* 0x000fe4000f8e68ff */
[----:B------:R-:W-:Y:S02]  /*1fe0*/  USEL UR8, URZ, 0x1, UP0 ;  /* 0x00000001ff087887 */ /* 0x000fe40008000000 */
[----:B------:R-:W-:-:S02]  /*1ff0*/  USEL UR7, UR5, URZ, UP0 ;  /* 0x000000ff05077287 */ /* 0x000fc40008000000 */
[----:B------:R-:W-:Y:S02]  /*2000*/  UIADD3 UR22, UP0, UPT, UR28, 0x180, URZ ;  /* 0x000001801c167890 */ /* 0x000fe4000ff1e0ff */
[----:B------:R-:W-:Y:S01]  /*2010*/  ULEA UR5, UR7, UR21, 0x3 ;  /* 0x0000001507057291 */ /* 0x000fe2000f8e18ff */
[----:B------:R-:W-:Y:S01]  /*2020*/  LOP3.LUT R12, R12, UR8, RZ, 0x3c, !PT ;  /* 0x000000080c0c7c12 */ /* 0x000fe2000f8e3cff */
[----:B------:R-:W-:Y:S02]  /*2030*/  ULEA UR8, UR4, UR37, 0xf ;  /* 0x0000002504087291 */ /* 0x000fe4000f8e78ff */
[----:B------:R-:W-:Y:S01]  /*2040*/  USHF.L.U32 UR18, UR6, 0x7, URZ ;  /* 0x0000000706127899 */ /* 0x000fe200080006ff */
[----:B-1----:R-:W-:Y:S01]  /*2050*/  SHF.L.U32 R0, R12, 0x1f, RZ ;  /* 0x0000001f0c007819 */ /* 0x002fe200000006ff */
[----:B------:R-:W-:Y:S02]  /*2060*/  UPRMT UR4, URZ, 0x5410, UR27 ;  /* 0x00005410ff047896 */ /* 0x000fe4000800001b */
[----:B------:R-:W-:Y:S01]  /*2070*/  UIADD3.X UR15, UPT, UPT, URZ, UR29, URZ, UP1, !UPT ;  /* 0x0000001dff0f7290 */ /* 0x000fe20008ffe4ff */
[----:B------:R3:W4:Y:S01]  /*2080*/  SYNCS.PHASECHK.TRANS64.TRYWAIT P0, [UR5+0x28], R0 ;  /* 0x00002800ff0075a7 */ /* 0x0007220008001105 */
[----:B------:R-:W-:-:S02]  /*2090*/  UPRMT UR5, URZ, 0x5410, UR26 ;  /* 0x00005410ff057896 */ /* 0x000fc4000800001a */
[----:B------:R-:W-:Y:S01]  /*20a0*/  UIADD3.X UR23, UPT, UPT, URZ, UR29, URZ, UP0, !UPT ;  /* 0x0000001dff177290 */ /* 0x000fe200087fe4ff */
[----:B------:R-:W-:Y:S01]  /*20b0*/  UMOV UR32, 0x0 ;  /* 0x0000000000207882 */ /* 0x000fe20000000000 */
[----:B------:R-:W-:Y:S01]  /*20c0*/  UMOV UR33, 0x10000000 ;  /* 0x1000000000217882 */ /* 0x000fe20000000000 */
[----:B------:R-:W-:Y:S01]  /*20d0*/  UMOV UR19, UR35 ;  /* 0x0000002300137c82 */ /* 0x000fe20008000000 */
[----:B------:R-:W-:Y:S01]  /*20e0*/  UMOV UR20, UR36 ;  /* 0x0000002400147c82 */ /* 0x000fe20008000000 */
[----:B------:R-:W-:Y:S01]  /*20f0*/  UMOV UR12, UR36 ;  /* 0x00000024000c7c82 */ /* 0x000fe20008000000 */
[----:B------:R-:W-:Y:S01]  /*2100*/  UMOV UR9, UR17 ;  /* 0x0000001100097c82 */ /* 0x000fe20008000000 */
[----:B------:R-:W-:Y:S01]  /*2110*/  UMOV UR10, UR18 ;  /* 0x00000012000a7c82 */ /* 0x000fe20008000000 */
[----:B------:R1:W-:Y:S01]  /*2120*/  UTMALDG.3D.MULTICAST [UR16], [UR14], UR4, desc[UR32] ;  /* 0x000020100e0073b4 */ /* 0x0003e20008011804 */
[----:B------:R-:W-:-:S04]  /*2130*/  UIADD3 UR6, UPT, UPT, UR6, 0x1, URZ ;  /* 0x0000000106067890 */ /* 0x000fc8000fffe0ff */
[----:B------:R-:W-:Y:S01]  /*2140*/  UISETP.NE.AND UP0, UPT, UR6, UR13, UPT ;  /* 0x0000000d0600728c */ /* 0x000fe2000bf05270 */
[----:B------:R3:W-:Y:S01]  /*2150*/  UTMALDG.3D.MULTICAST [UR8], [UR22], UR5, desc[UR32] ;  /* 0x00002008160073b4 */ /* 0x0007e20008011805 */
[----:B-1----:R-:W-:-:S07]  /*2160*/  UMOV UR4, UR7 ;  /* 0x0000000700047c82 */ /* 0x002fce0008000000 */
[----:B---3--:R-:W-:Y:S05]  /*2170*/  BRA.U UP0, `(.L_x_38) ;  /* 0xfffffffd004c7547 */ /* 0x008fea000b83ffff */
.L_x_32:
[C---:B------:R-:W-:Y:S01]  /*2180*/  LEA R3, R11.reuse, UR21, 0x3 ;  /* 0x000000150b037c11 */ /* 0x040fe2000f8e18ff */
[----:B------:R-:W-:Y:S01]  /*2190*/  NOP ;  /* 0x0000000000007918 */ /* 0x000fe20000000000 */
[----:B-1----:R-:W-:Y:S02]  /*21a0*/  SHF.L.U32 R0, R10, 0x1f, RZ ;  /* 0x0000001f0a007819 */ /* 0x002fe400000006ff */
[----:B------:R-:W-:Y:S02]  /*21b0*/  LEA R5, R11, UR21, 0x4 ;  /* 0x000000150b057c11 */ /* 0x000fe4000f8e20ff */
[----:B--2-4-:R-:W1:Y:S02]  /*21c0*/  SYNCS.PHASECHK.TRANS64.TRYWAIT P0, [R3+URZ+0xa0], R0 ;  /* 0x0000a000030075a7 */ /* 0x014e6400080011ff */
[----:B-1----:R-:W-:Y:S05]  /*21d0*/  @!P0 BRA `(.L_x_39) ;  /* 0x0000007800148947 */ /* 0x002fea0003800000 */
.L_x_136:
[----:B------:R-:W2:Y:S01]  /*21e0*/  LDS.128 R4, [R5+0x130] ;  /* 0x0001300005047984 */ /* 0x000ea20000000c00 */
[----:B------:R-:W-:Y:S01]  /*21f0*/  UISETP.GE.AND UP0, UPT, UR42, 0x1, UPT ;  /* 0x000000012a00788c */ /* 0x000fe2000bf06270 */
[----:B------:R-:W-:Y:S01]  /*2200*/  @!PT LDS RZ, [RZ] ;  /* 0x00000000fffff984 */ /* 0x000fe20000000800 */
[----:B------:R-:W-:Y:S01]  /*2210*/  @!PT LDS RZ, [RZ] ;  /* 0x00000000fffff984 */ /* 0x000fe20000000800 */
[----:B------:R-:W-:Y:S01]  /*2220*/  @!PT LDS RZ, [RZ] ;  /* 0x00000000fffff984 */ /* 0x000fe20000000800 */
[----:B------:R-:W-:Y:S01]  /*2230*/  @!PT LDS RZ, [RZ] ;  /* 0x00000000fffff984 */ /* 0x000fe20000000800 */
[----:B------:R3:W-:Y:S06]  /*2240*/  MEMBAR.ALL.CTA ;  /* 0x0000000000007992 */ /* 0x0007ec0000008000 */
[----:B---3--:R-:W3:Y:S01]  /*2250*/  FENCE.VIEW.ASYNC.S ;  /* 0x00000000000073c6 */ /* 0x008ee20000000000 */
[----:B--2---:R-:W-:-:S13]  /*2260*/  LOP3.LUT P0, RZ, R6, 0x1, RZ, 0xc0, !PT ;  /* 0x0000000106ff7812 */ /* 0x004fda000780c0ff */
[----:B---3--:R-:W-:Y:S01]  /*2270*/  VOTEU.ANY UP1, P0 ;  /* 0x0000000000ff7886 */ /* 0x008fe20000020100 */
[----:B------:R-:W-:-:S13]  /*2280*/  PLOP3.LUT P0, PT, PT, PT, UP1, 0x80, 0x8 ;  /* 0x000000000008781c */ /* 0x000fda0003f0f018 */
[----:B-1----:R-:W-:Y:S02]  /*2290*/  @P0 LOP3.LUT R0, R5, 0xffff, RZ, 0xc0, !PT ;  /* 0x0000ffff05000812 */ /* 0x002fe400078ec0ff */
[----:B------:R-:W-:Y:S02]  /*22a0*/  @P0 MOV R2, R4 ;  /* 0x0000000400020202 */ /* 0x000fe40000000f00 */
[----:B------:R-:W-:Y:S01]  /*22b0*/  @P0 R2UR UR5, R0 ;  /* 0x00000000000502ca */ /* 0x000fe200000e0000 */
[----:B------:R-:W-:Y:S01]  /*22c0*/  VIADD R0, R3, 0xb0 ;  /* 0x000000b003007836 */ /* 0x000fe20000000000 */
[----:B------:R-:W-:Y:S02]  /*22d0*/  @P0 SHF.R.U32.HI R4, RZ, 0x10, R5 ;  /* 0x00000010ff040819 */ /* 0x000fe40000011605 */
[----:B------:R-:W-:Y:S02]  /*22e0*/  @P0 R2UR UR6, R2 ;  /* 0x00000000020602ca */ /* 0x000fe400000e0000 */
[----:B------:R-:W-:-:S02]  /*22f0*/  PRMT R0, RZ, 0x654, R0 ;  /* 0x00000654ff007816 */ /* 0x000fc40000000000 */
[----:B------:R-:W-:Y:S02]  /*2300*/  @P0 R2UR UR4, R4 ;  /* 0x00000000040402ca */ /* 0x000fe400000e0000 */
[----:B------:R1:W-:Y:S03]  /*2310*/  SYNCS.ARRIVE.TRANS64.RED.A1T0 RZ, [R0+URZ], RZ ;  /* 0x000000ff00ff79a7 */ /* 0x0003e600081004ff */
[----:B------:R-:W-:-:S04]  /*2320*/  @UP1 UMOV UR39, UR5 ;  /* 0x0000000500271c82 */ /* 0x000fc80008000000 */
[----:B------:R-:W-:-:S04]  /*2330*/  @UP1 UMOV UR40, UR6 ;  /* 0x0000000600281c82 */ /* 0x000fc80008000000 */
[----:B------:R-:W-:Y:S01]  /*2340*/  @UP1 UMOV UR36, UR4 ;  /* 0x0000000400241c82 */ /* 0x000fe20008000000 */
[----:B------:R-:W-:Y:S05]  /*2350*/  BRA.U !UP0, `(.L_x_40) ;  /* 0x0000000108d47547 */ /* 0x000fea000b800000 */
[----:B------:R-:W2:Y:S01]  /*2360*/  LDCU.128 UR12, c[0x0][0xb10] ;  /* 0x00016200ff0c77ac */ /* 0x000ea20008000c00 */
[----:B------:R-:W3:Y:S01]  /*2370*/  LDCU UR22, c[0x0][0xb20] ;  /* 0x00016400ff1677ac */ /* 0x000ee20008000800 */
[----:B------:R-:W4:Y:S01]  /*2380*/  LDCU UR20, c[0x0][0xb0c] ;  /* 0x00016180ff1477ac */ /* 0x000f220008000800 */
[----:B------:R-:W1:Y:S01]  /*2390*/  LDCU.64 UR8, c[0x0][0xb28] ;  /* 0x00016500ff0877ac */ /* 0x000e620008000a00 */
[----:B------:R-:W-:Y:S02]  /*23a0*/  UISETP.NE.AND UP3, UPT, UR42, 0x1, UPT ;  /* 0x000000012a00788c */ /* 0x000fe4000bf65270 */
[----:B--2---:R-:W-:Y:S02]  /*23b0*/  UIMAD.WIDE.U32 UR10, UR41, UR15, URZ ;  /* 0x0000000f290a72a5 */ /* 0x004fe4000f8e00ff */
[----:B------:R-:W-:Y:S02]  /*23c0*/  UIMAD.WIDE.U32 UR4, UR43, UR12, URZ ;  /* 0x0000000c2b0472a5 */ /* 0x000fe4000f8e00ff */
[----:B------:R-:W-:-:S02]  /*23d0*/  UISETP.NE.AND UP0, UPT, UR14, 0x1, UPT ;  /* 0x000000010e00788c */ /* 0x000fc4000bf05270 */
[----:B------:R-:W-:Y:S01]  /*23e0*/  UIMAD.WIDE.U32 UR18, UR39, UR15, URZ ;  /* 0x0000000f271272a5 */ /* 0x000fe2000f8e00ff */
[----:B------:R-:W-:Y:S02]  /*23f0*/  UMOV UR10, UR11 ;  /* 0x0000000b000a7c82 */ /* 0x000fe40008000000 */
[----:B------:R-:W-:Y:S01]  /*2400*/  UMOV UR4, UR5 ;  /* 0x0000000500047c82 */ /* 0x000fe20008000000 */
[----:B---3--:R-:W-:Y:S02]  /*2410*/  USHF.R.U32.HI UR10, URZ, UR22, UR10 ;  /* 0x00000016ff0a7299 */ /* 0x008fe4000801160a */
[----:B----4-:R-:W-:Y:S02]  /*2420*/  UISETP.NE.AND UP2, UPT, UR20, 0x1, UPT ;  /* 0x000000011400788c */ /* 0x010fe4000bf45270 */
[----:B------:R-:W-:Y:S02]  /*2430*/  USHF.R.U32.HI UR4, URZ, UR13, UR4 ;  /* 0x0000000dff047299 */ /* 0x000fe40008011604 */
[----:B------:R-:W-:-:S02]  /*2440*/  USEL UR5, UR41, UR10, !UP0 ;  /* 0x0000000a29057287 */ /* 0x000fc4000c000000 */
[----:B------:R-:W-:Y:S02]  /*2450*/  USEL UR6, UR43, UR4, !UP2 ;  /* 0x000000042b067287 */ /* 0x000fe4000d000000 */
[----:B-1----:R-:W-:Y:S01]  /*2460*/  UIMAD.WIDE.U32 UR10, UR5, UR8, URZ ;  /* 0x00000008050a72a5 */ /* 0x002fe2000f8e00ff */
[----:B------:R-:W-:Y:S01]  /*2470*/  UMOV UR4, UR19 ;  /* 0x0000001300047c82 */ /* 0x000fe20008000000 */
[----:B------:R-:W-:Y:S02]  /*2480*/  UIMAD.WIDE.U32 UR16, UR40, UR12, URZ ;  /* 0x0000000c281072a5 */ /* 0x000fe4000f8e00ff */
[----:B------:R-:W-:-:S03]  /*2490*/  UIMAD.WIDE.U32 UR18, UR6, UR8, URZ ;  /* 0x00000008061272a5 */ /* 0x000fc6000f8e00ff */
[----:B------:R-:W-:Y:S01]  /*24a0*/  UMOV UR10, UR11 ;  /* 0x0000000b000a7c82 */ /* 0x000fe20008000000 */
[----:B------:R-:W-:Y:S02]  /*24b0*/  USHF.R.U32.HI UR4, URZ, UR22, UR4 ;  /* 0x00000016ff047299 */ /* 0x000fe40008011604 */
[----:B------:R-:W-:Y:S01]  /*24c0*/  @UP3 USHF.R.U32.HI UR5, URZ, UR9, UR10 ;  /* 0x00000009ff053299 */ /* 0x000fe2000801160a */
[----:B------:R-:W-:Y:S01]  /*24d0*/  UMOV UR16, UR17 ;  /* 0x0000001100107c82 */ /* 0x000fe20008000000 */
[----:B------:R-:W-:Y:S01]  /*24e0*/  UMOV UR18, UR19 ;  /* 0x0000001300127c82 */ /* 0x000fe20008000000 */
[----:B------:R-:W-:Y:S02]  /*24f0*/  USHF.R.U32.HI UR13, URZ, UR13, UR16 ;  /* 0x0000000dff0d7299 */ /* 0x000fe40008011610 */
[----:B------:R-:W-:Y:S02]  /*2500*/  USEL UR4, UR39, UR4, !UP0 ;  /* 0x0000000427047287 */ /* 0x000fe4000c000000 */
[----:B------:R-:W-:-:S02]  /*2510*/  @UP3 USHF.R.U32.HI UR6, URZ, UR9, UR18 ;  /* 0x00000009ff063299 */ /* 0x000fc40008011612 */
[----:B------:R-:W-:Y:S02]  /*2520*/  UIMAD UR10, UR42, UR5, URZ ;  /* 0x000000052a0a72a4 */ /* 0x000fe4000f8e02ff */
[----:B------:R-:W-:Y:S02]  /*2530*/  USEL UR5, UR40, UR13, !UP2 ;  /* 0x0000000d28057287 */ /* 0x000fe4000d000000 */
[----:B------:R-:W-:Y:S02]  /*2540*/  UIMAD UR12, UR42, UR6, URZ ;  /* 0x000000062a0c72a4 */ /* 0x000fe4000f8e02ff */
[----:B------:R-:W-:Y:S02]  /*2550*/  UISETP.GE.AND UP0, UPT, UR4, UR10, UPT ;  /* 0x0000000a0400728c */ /* 0x000fe4000bf06270 */
[----:B------:R-:W-:Y:S02]  /*2560*/  UIMAD.WIDE.U32 UR10, UR4, UR8, URZ ;  /* 0x00000008040a72a5 */ /* 0x000fe4000f8e00ff */
[----:B------:R-:W-:-:S02]  /*2570*/  UISETP.GE.OR UP0, UPT, UR5, UR12, UP0 ;  /* 0x0000000c0500728c */ /* 0x000fc40008706670 */
        /* <DEDUP_REMOVED lines=19> */
.L_x_40:
[----:B------:R-:W2:Y:S02]  /*26b0*/  LDCU UR4, c[0x0][0xb30] ;  /* 0x00016600ff0477ac */ /* 0x000ea40008000800 */
[----:B--2---:R-:W-:-:S09]  /*26c0*/  UISETP.NE.AND UP0, UPT, UR4, 0x1, UPT ;  /* 0x000000010400788c */ /* 0x004fd2000bf05270 */
[----:B------:R-:W-:Y:S05]  /*26d0*/  BRA.U UP0, `(.L_x_41) ;  /* 0x0000000100447547 */ /* 0x000fea000b800000 */
        /* <DEDUP_REMOVED lines=17> */
.L_x_41:
[----:B------:R-:W-:Y:S01]  /*27f0*/  VIADD R11, R11, 0x1 ;  /* 0x000000010b0b7836 */ /* 0x000fe20000000000 */
[----:B------:R-:W-:Y:S01]  /*2800*/  R2UR UR4, R87 ;  /* 0x00000000570472ca */ /* 0x000fe200000e0000 */
[----:B------:R-:W-:Y:S01]  /*2810*/  UIADD3 UR16, UPT, UPT, UR40, UR59, URZ ;  /* 0x0000003b28107290 */ /* 0x000fe2000fffe0ff */
[----:B------:R-:W-:Y:S02]  /*2820*/  PLOP3.LUT P1, PT, PT, PT, PT, 0x80, 0x8 ;  /* 0x000000000008781c */ /* 0x000fe40003f2f070 */
[----:B------:R-:W-:-:S04]  /*2830*/  ISETP.NE.AND P0, PT, R11, 0x2, PT ;  /* 0x000000020b00780c */ /* 0x000fc80003f05270 */
[----:B------:R-:W-:Y:S02]  /*2840*/  SEL R3, RZ, 0x1, P0 ;  /* 0x00000001ff037807 */ /* 0x000fe40000000000 */
[----:B------:R-:W-:Y:S02]  /*2850*/  SEL R11, R11, RZ, P0 ;  /* 0x000000ff0b0b7207 */ /* 0x000fe40000000000 */
[----:B------:R-:W-:Y:S01]  /*2860*/  LOP3.LUT R10, R10, R3, RZ, 0x3c, !PT ;  /* 0x000000030a0a7212 */ /* 0x000fe200078e3cff */
[----:B------:R-:W-:Y:S01]  /*2870*/  UIADD3 UR20, UPT, UPT, UR39, UR4, URZ ;  /* 0x0000000427147290 */ /* 0x000fe2000fffe0ff */
[----:B------:R-:W-:Y:S11]  /*2880*/  BRA.U UP1, `(.L_x_42) ;  /* 0xfffffff101507547 */ /* 0x000ff6000b83ffff */
[----:B------:R-:W-:Y:S01]  /*2890*/  UIADD3 UR21, UPT, UPT, UR21, 0x28, URZ ;  /* 0x0000002815157890 */ /* 0x000fe2000fffe0ff */
[----:B------:R-:W-:-:S03]  /*28a0*/  SHF.L.U32 R3, R12, 0x1f, RZ ;  /* 0x0000001f0c037819 */ /* 0x000fc600000006ff */
[----:B------:R-:W-:-:S09]  /*28b0*/  ULEA UR4, UR7, UR21, 0x3 ;  /* 0x0000001507047291 */ /* 0x000fd2000f8e18ff */
[----:B------:R-:W2:Y:S02]  /*28c0*/  SYNCS.PHASECHK.TRANS64.TRYWAIT P0, [UR4], R3 ;  /* 0x00000003ff0075a7 */ /* 0x000ea40008001104 */
[----:B--2---:R-:W-:Y:S05]  /*28d0*/  @!P0 BRA `(.L_x_43) ;  /* 0x0000007000688947 */ /* 0x004fea0003800000 */
.L_x_138:
[----:B------:R-:W-:-:S04]  /*28e0*/  UIADD3 UR4, UPT, UPT, UR7, 0x1, URZ ;  /* 0x0000000107047890 */ /* 0x000fc8000fffe0ff */
[----:B------:R-:W-:-:S04]  /*28f0*/  UISETP.NE.AND UP0, UPT, UR4, 0x5, UPT ;  /* 0x000000050400788c */ /* 0x000fc8000bf05270 */
[----:B------:R-:W-:Y:S02]  /*2900*/  USEL UR6, URZ, 0x1, UP0 ;  /* 0x00000001ff067887 */ /* 0x000fe40008000000 */
[----:B------:R-:W-:-:S04]  /*2910*/  USEL UR4, UR4, URZ, UP0 ;  /* 0x000000ff04047287 */ /* 0x000fc80008000000 */
[----:B------:R-:W-:Y:S01]  /*2920*/  ULEA UR5, UR4, UR21, 0x3 ;  /* 0x0000001504057291 */ /* 0x000fe2000f8e18ff */
[----:B------:R-:W-:-:S04]  /*2930*/  LOP3.LUT R2, R12, UR6, RZ, 0x3c, !PT ;  /* 0x000000060c027c12 */ /* 0x000fc8000f8e3cff */
[----:B-1----:R-:W-:-:S04]  /*2940*/  SHF.L.U32 R3, R2, 0x1f, RZ ;  /* 0x0000001f02037819 */ /* 0x002fc800000006ff */
[----:B------:R-:W1:Y:S02]  /*2950*/  SYNCS.PHASECHK.TRANS64.TRYWAIT P0, [UR5], R3 ;  /* 0x00000003ff0075a7 */ /* 0x000e640008001105 */
[----:B-1----:R-:W-:Y:S05]  /*2960*/  @!P0 BRA `(.L_x_44) ;  /* 0x00000070005c8947 */ /* 0x002fea0003800000 */
.L_x_140:
        /* <DEDUP_REMOVED lines=9> */
.L_x_142:
        /* <DEDUP_REMOVED lines=9> */
.L_x_144:
[----:B------:R-:W-:-:S04]  /*2a90*/  UIADD3 UR4, UPT, UPT, UR4, 0x1, URZ ;  /* 0x0000000104047890 */ /* 0x000fc8000fffe0ff */
[----:B------:R-:W-:-:S04]  /*2aa0*/  UISETP.NE.AND UP0, UPT, UR4, 0x5, UPT ;  /* 0x000000050400788c */ /* 0x000fc8000bf05270 */
[----:B------:R-:W-:Y:S02]  /*2ab0*/  USEL UR5, URZ, 0x1, UP0 ;  /* 0x00000001ff057887 */ /* 0x000fe40008000000 */
[----:B------:R-:W-:-:S04]  /*2ac0*/  USEL UR4, UR4, URZ, UP0 ;  /* 0x000000ff04047287 */ /* 0x000fc80008000000 */
[----:B------:R-:W-:Y:S01]  /*2ad0*/  ULEA UR4, UR4, UR21, 0x3 ;  /* 0x0000001504047291 */ /* 0x000fe2000f8e18ff */
[----:B-1----:R-:W-:-:S04]  /*2ae0*/  LOP3.LUT R3, R2, UR5, RZ, 0x3c, !PT ;  /* 0x0000000502037c12 */ /* 0x002fc8000f8e3cff */
[----:B------:R-:W-:Y:S01]  /*2af0*/  SHF.L.U32 R3, R3, 0x1f, RZ ;  /* 0x0000001f03037819 */ /* 0x000fe200000006ff */
[----:B------:R-:W-:-:S07]  /*2b00*/  IMAD.U32 R0, RZ, RZ, UR4 ;  /* 0x00000004ff007e24 */ /* 0x000fce000f8e00ff */
.L_x_47:
[----:B-1----:R1:W2:Y:S02]  /*2b10*/  SYNCS.PHASECHK.TRANS64.TRYWAIT P0, [R0+URZ], R3 ;  /* 0x00000003000075a7 */ /* 0x0022a400080011ff */
[----:B--2---:R-:W-:Y:S05]  /*2b20*/  @!P0 NANOSLEEP.SYNCS 0x989680 ;  /* 0x009896800000895d */ /* 0x004fea0003900000 */
[----:B------:R-:W2:Y:S02]  /*2b30*/  @!P0 SYNCS.PHASECHK.TRANS64 P0, [R0+URZ], R3 ;  /* 0x00000003000085a7 */ /* 0x000ea400080010ff */
[----:B--2---:R-:W-:Y:S05]  /*2b40*/  @P0 EXIT ;  /* 0x000000000000094d */ /* 0x004fea0003800000 */
[----:B------:R-:W-:Y:S05]  /*2b50*/  BRA `(.L_x_47) ;  /* 0xfffffffc00ec7947 */ /* 0x000fea000383ffff */
.L_x_22:
[----:B------:R-:W2:Y:S02]  /*2b60*/  S2UR UR4, SR_CgaCtaId ;  /* 0x00000000000479c3 */ /* 0x000ea40000008800 */
[----:B--2---:R-:W-:-:S04]  /*2b70*/  UISETP.NE.AND UP0, UPT, UR4, URZ, UPT ;  /* 0x000000ff0400728c */ /* 0x004fc8000bf05270 */
[----:B------:R-:W-:-:S09]  /*2b80*/  UISETP.NE.OR UP0, UPT, UR17, 0x1, UP0 ;  /* 0x000000011100788c */ /* 0x000fd20008705670 */
[----:B------:R-:W-:Y:S05]  /*2b90*/  BRA.U UP0, `(.L_x_48) ;  /* 0x00000005004c7547 */ /* 0x000fea000b800000 */
[----:B------:R-:W2:Y:S01]  /*2ba0*/  S2UR UR5, SR_CgaCtaId ;  /* 0x00000000000579c3 */ /* 0x000ea20000008800 */
[----:B------:R-:W-:Y:S01]  /*2bb0*/  UMOV UR4, 0x400 ;  /* 0x0000040000047882 */ /* 0x000fe20000000000 */
[----:B------:R-:W-:Y:S01]  /*2bc0*/  ISETP.GE.U32.AND P2, PT, R0, 0x4, PT ;  /* 0x000000040000780c */ /* 0x000fe20003f46070 */
[----:B------:R-:W-:Y:S01]  /*2bd0*/  IMAD.MOV.U32 R12, RZ, RZ, 0x1 ;  /* 0x00000001ff0c7424 */ /* 0x000fe200078e00ff */
[----:B------:R-:W-:Y:S02]  /*2be0*/  CS2R R10, SRZ ;  /* 0x00000000000a7805 */ /* 0x000fe4000001ff00 */
[----:B------:R-:W-:Y:S01]  /*2bf0*/  CS2R R8, SRZ ;  /* 0x0000000000087805 */ /* 0x000fe2000001ff00 */
[----:B--2---:R-:W-:-:S03]  /*2c00*/  ULEA UR6, UR5, UR4, 0x18 ;  /* 0x0000000405067291 */ /* 0x004fc6000f8ec0ff */
[----:B------:R-:W-:-:S09]  /*2c10*/  UMOV UR5, URZ ;  /* 0x000000ff00057c82 */ /* 0x000fd20008000000 */
.L_x_52:
[----:B------:R-:W-:Y:S02]  /*2c20*/  LEA R2, R8, UR6, 0x3 ;  /* 0x0000000608027c11 */ /* 0x000fe4000f8e18ff */
[----:B------:R-:W-:-:S03]  /*2c30*/  SHF.L.U32 R5, R9, 0x1f, RZ ;  /* 0x0000001f09057819 */ /* 0x000fc600000006ff */
[----:B------:R-:W-:Y:S01]  /*2c40*/  VIADD R4, R2, 0x110 ;  /* 0x0000011002047836 */ /* 0x000fe20000000000 */
[----:B------:R-:W2:Y:S02]  /*2c50*/  SYNCS.PHASECHK.TRANS64.TRYWAIT P0, [R2+URZ+0x100], R5 ;  /* 0x00010005020075a7 */ /* 0x000ea400080011ff */
[----:B--2---:R-:W-:Y:S05]  /*2c60*/  @!P0 BRA `(.L_x_49) ;  /* 0x0000006c00e48947 */ /* 0x004fea0003800000 */
.L_x_145:
[----:B------:R-:W-:Y:S01]  /*2c70*/  ULEA UR4, UR5, UR6, 0x3 ;  /* 0x0000000605047291 */ /* 0x000fe2000f8e18ff */
[----:B------:R-:W-:Y:S02]  /*2c80*/  PRMT R4, RZ, 0x654, R4 ;  /* 0x00000654ff047816 */ /* 0x000fe40000000004 */
[----:B--2---:R-:W-:Y:S01]  /*2c90*/  SHF.L.U32 R5, R12, 0x1f, RZ ;  /* 0x0000001f0c057819 */ /* 0x004fe200000006ff */
[----:B------:R-:W-:Y:S01]  /*2ca0*/  UIADD3 UR7, UPT, UPT, UR4, 0xa0, URZ ;  /* 0x000000a004077890 */ /* 0x000fe2000fffe0ff */
[----:B------:R2:W-:Y:S05]  /*2cb0*/  SYNCS.ARRIVE.TRANS64.RED.A1T0 RZ, [R4+URZ], RZ ;  /* 0x000000ff04ff79a7 */ /* 0x0005ea00081004ff */
[----:B------:R-:W-:Y:S01]  /*2cc0*/  IMAD.U32 R7, RZ, RZ, UR7 ;  /* 0x00000007ff077e24 */ /* 0x000fe2000f8e00ff */
[----:B------:R-:W3:Y:S04]  /*2cd0*/  SYNCS.PHASECHK.TRANS64.TRYWAIT P0, [UR4+0xb0], R5 ;  /* 0x0000b005ff0075a7 */ /* 0x000ee80008001104 */
[----:B------:R-:W-:Y:S01]  /*2ce0*/  PRMT R6, R0, 0x654, R7 ;  /* 0x0000065400067816 */ /* 0x000fe20000000007 */
[----:B--2---:R-:W-:Y:S01]  /*2cf0*/  @!P2 IMAD.MOV.U32 R4, RZ, RZ, 0x10 ;  /* 0x00000010ff04a424 */ /* 0x004fe200078e00ff */
[----:B---3--:R-:W-:Y:S06]  /*2d00*/  @!P0 BRA `(.L_x_50) ;  /* 0x0000006c00d08947 */ /* 0x008fec0003800000 */
.L_x_147:
[----:B------:R-:W-:Y:S01]  /*2d10*/  ULEA UR8, UR5, UR6, 0x4 ;  /* 0x0000000605087291 */ /* 0x000fe2000f8e20ff */
[----:B------:R-:W-:Y:S01]  /*2d20*/  SEL R3, R6, R3, !P2 ;  /* 0x0000000306037207 */ /* 0x000fe20005000000 */
[----:B------:R-:W-:Y:S01]  /*2d30*/  UIADD3 UR9, UPT, UPT, UR4, 0xa0, URZ ;  /* 0x000000a004097890 */ /* 0x000fe2000fffe0ff */
[----:B--2---:R-:W-:Y:S01]  /*2d40*/  LEA R2, R11, UR6, 0x3 ;  /* 0x000000060b027c11 */ /* 0x004fe2000f8e18ff */
[----:B------:R-:W-:Y:S01]  /*2d50*/  UIADD3 UR8, UPT, UPT, UR8, 0x130, URZ ;  /* 0x0000013008087890 */ /* 0x000fe2000fffe0ff */
[----:B------:R-:W-:Y:S01]  /*2d60*/  SHF.L.U32 R5, R10, 0x1f, RZ ;  /* 0x0000001f0a057819 */ /* 0x000fe200000006ff */
[----:B------:R2:W-:Y:S01]  /*2d70*/  @!P2 SYNCS.ARRIVE.TRANS64.RED RZ, [R3+URZ], R4 ;  /* 0x0000000403ffa9a7 */ /* 0x0005e200080004ff */
[----:B------:R-:W-:Y:S01]  /*2d80*/  UIADD3 UR4, UPT, UPT, UR5, 0x1, URZ ;  /* 0x0000000105047890 */ /* 0x000fe2000fffe0ff */
[----:B------:R-:W-:-:S03]  /*2d90*/  VIADD R8, R8, 0x1 ;  /* 0x0000000108087836 */ /* 0x000fc60000000000 */
[----:B------:R-:W-:Y:S02]  /*2da0*/  UISETP.NE.AND UP0, UPT, UR4, 0x2, UPT ;  /* 0x000000020400788c */ /* 0x000fe4000bf05270 */
[----:B------:R-:W-:Y:S06]  /*2db0*/  UGETNEXTWORKID.BROADCAST [UR8], [UR9] ;  /* 0x00000000080073ca */ /* 0x000fec0008000100 */
[----:B------:R-:W-:Y:S01]  /*2dc0*/  USEL UR7, URZ, 0x1, UP0 ;  /* 0x00000001ff077887 */ /* 0x000fe20008000000 */
[----:B------:R-:W-:Y:S01]  /*2dd0*/  ISETP.NE.AND P0, PT, R8, 0x2, PT ;  /* 0x000000020800780c */ /* 0x000fe20003f05270 */
[----:B------:R-:W-:Y:S01]  /*2de0*/  USEL UR5, UR4, URZ, UP0 ;  /* 0x000000ff04057287 */ /* 0x000fe20008000000 */
[----:B------:R-:W3:Y:S03]  /*2df0*/  SYNCS.PHASECHK.TRANS64.TRYWAIT P1, [R2+URZ+0xa0], R5 ;  /* 0x0000a005020075a7 */ /* 0x000ee600080211ff */
[----:B------:R-:W-:Y:S01]  /*2e00*/  LOP3.LUT R12, R12, UR7, RZ, 0x3c, !PT ;  /* 0x000000070c0c7c12 */ /* 0x000fe2000f8e3cff */
[----:B--23--:R-:W-:Y:S07]  /*2e10*/  @!P1 BRA `(.L_x_51) ;  /* 0x0000006c00a49947 */ /* 0x00cfee0003800000 */
.L_x_148:
[C---:B------:R-:W-:Y:S01]  /*2e20*/  LEA R4, R11.reuse, UR6, 0x4 ;  /* 0x000000060b047c11 */ /* 0x040fe2000f8e20ff */
[----:B--2---:R-:W-:Y:S01]  /*2e30*/  VIADD R2, R2, 0xb0 ;  /* 0x000000b002027836 */ /* 0x004fe20000000000 */
[----:B------:R-:W-:Y:S01]  /*2e40*/  SEL R8, R8, RZ, P0 ;  /* 0x000000ff08087207 */ /* 0x000fe20000000000 */
[----:B------:R-:W-:-:S03]  /*2e50*/  VIADD R11, R11, 0x1 ;  /* 0x000000010b0b7836 */ /* 0x000fc60000000000 */
[----:B------:R-:W2:Y:S01]  /*2e60*/  LDS.128 R4, [R4+0x130] ;  /* 0x0001300004047984 */ /* 0x000ea20000000c00 */
[----:B------:R-:W-:Y:S02]  /*2e70*/  PRMT R2, RZ, 0x654, R2 ;  /* 0x00000654ff027816 */ /* 0x000fe40000000002 */
[C---:B------:R-:W-:Y:S01]  /*2e80*/  ISETP.NE.AND P1, PT, R11.reuse, 0x2, PT ;  /* 0x000000020b00780c */ /* 0x040fe20003f25270 */
[----:B------:R-:W-:Y:S01]  /*2e90*/  @!PT LDS RZ, [RZ] ;  /* 0x00000000fffff984 */ /* 0x000fe20000000800 */
[----:B------:R-:W-:Y:S01]  /*2ea0*/  @!PT LDS RZ, [RZ] ;  /* 0x00000000fffff984 */ /* 0x000fe20000000800 */
[----:B------:R-:W-:Y:S01]  /*2eb0*/  @!PT LDS RZ, [RZ] ;  /* 0x00000000fffff984 */ /* 0x000fe20000000800 */
[----:B------:R-:W-:Y:S01]  /*2ec0*/  @!PT LDS RZ, [RZ] ;  /* 0x00000000fffff984 */ /* 0x000fe20000000800 */
[----:B------:R3:W-:Y:S06]  /*2ed0*/  MEMBAR.ALL.CTA ;  /* 0x0000000000007992 */ /* 0x0007ec0000008000 */
[----:B---3--:R-:W3:Y:S01]  /*2ee0*/  FENCE.VIEW.ASYNC.S ;  /* 0x00000000000073c6 */ /* 0x008ee20000000000 */
[----:B------:R-:W-:Y:S01]  /*2ef0*/  SEL R11, R11, RZ, P1 ;  /* 0x000000ff0b0b7207 */ /* 0x000fe20000800000 */
[----:B---3--:R3:W-:Y:S01]  /*2f00*/  SYNCS.ARRIVE.TRANS64.RED.A1T0 RZ, [R2+URZ], RZ ;  /* 0x000000ff02ff79a7 */ /* 0x0087e200081004ff */
[----:B--2---:R-:W-:-:S02]  /*2f10*/  LOP3.LUT P3, RZ, R6, 0x1, RZ, 0xc0, !PT ;  /* 0x0000000106ff7812 */ /* 0x004fc4000786c0ff */
[----:B------:R-:W-:-:S04]  /*2f20*/  SEL R5, RZ, 0x1, P1 ;  /* 0x00000001ff057807 */ /* 0x000fc80000800000 */
[----:B------:R-:W-:Y:S02]  /*2f30*/  LOP3.LUT R10, R10, R5, RZ, 0x3c, !PT ;  /* 0x000000050a0a7212 */ /* 0x000fe400078e3cff */
[----:B---3--:R-:W-:-:S04]  /*2f40*/  SEL R2, RZ, 0x1, P0 ;  /* 0x00000001ff027807 */ /* 0x008fc80000000000 */
[----:B------:R-:W-:Y:S01]  /*2f50*/  LOP3.LUT R9, R9, R2, RZ, 0x3c, !PT ;  /* 0x0000000209097212 */ /* 0x000fe200078e3cff */
[----:B------:R-:W-:Y:S06]  /*2f60*/  @P3 BRA `(.L_x_52) ;  /* 0xfffffffc002c3947 */ /* 0x000fec000383ffff */
[----:B------:R-:W-:Y:S01]  /*2f70*/  ULEA UR4, UR5, UR6, 0x3 ;  /* 0x0000000605047291 */ /* 0x000fe2000f8e18ff */
[----:B------:R-:W-:-:S08]  /*2f80*/  SHF.L.U32 R3, R12, 0x1f, RZ ;  /* 0x0000001f0c037819 */ /* 0x000fd000000006ff */
[----:B------:R-:W2:Y:S02]  /*2f90*/  SYNCS.PHASECHK.TRANS64 P0, [UR4+0xb0], R3 ;  /* 0x0000b003ff0075a7 */ /* 0x000ea40008001004 */
[----:B--2---:R-:W-:Y:S05]  /*2fa0*/  @P0 BRA `(.L_x_53) ;  /* 0x0000000000080947 */ /* 0x004fea0003800000 */
[----:B------:R-:W2:Y:S02]  /*2fb0*/  SYNCS.PHASECHK.TRANS64.TRYWAIT P0, [UR4+0xb0], R3 ;  /* 0x0000b003ff0075a7 */ /* 0x000ea40008001104 */
[----:B--2---:R-:W-:Y:S05]  /*2fc0*/  @!P0 BRA `(.L_x_54) ;  /* 0x0000006c004c8947 */ /* 0x004fea0003800000 */
.L_x_53:
[----:B------:R-:W-:-:S04]  /*2fd0*/  UIADD3 UR7, UPT, UPT, UR5, 0x1, URZ ;  /* 0x0000000105077890 */ /* 0x000fc8000fffe0ff */
[----:B------:R-:W-:-:S04]  /*2fe0*/  UISETP.NE.AND UP0, UPT, UR7, 0x2, UPT ;  /* 0x000000020700788c */ /* 0x000fc8000bf05270 */
[----:B------:R-:W-:Y:S02]  /*2ff0*/  USEL UR8, URZ, 0x1, UP0 ;  /* 0x00000001ff087887 */ /* 0x000fe40008000000 */
[----:B------:R-:W-:-:S04]  /*3000*/  USEL UR7, UR7, URZ, UP0 ;  /* 0x000000ff07077287 */ /* 0x000fc80008000000 */
[----:B------:R-:W-:Y:S01]  /*3010*/  ULEA UR7, UR7, UR6, 0x3 ;  /* 0x0000000607077291 */ /* 0x000fe2000f8e18ff */
[----:B--2---:R-:W-:-:S04]  /*3020*/  LOP3.LUT R3, R12, UR8, RZ, 0x3c, !PT ;  /* 0x000000080c037c12 */ /* 0x004fc8000f8e3cff */
[----:B------:R-:W-:-:S04]  /*3030*/  SHF.L.U32 R0, R3, 0x1f, RZ ;  /* 0x0000001f03007819 */ /* 0x000fc800000006ff */
[----:B------:R-:W2:Y:S02]  /*3040*/  SYNCS.PHASECHK.TRANS64 P0, [UR7+0xb0], R0 ;  /* 0x0000b000ff0075a7 */ /* 0x000ea40008001007 */
[----:B-12---:R-:W-:Y:S05]  /*3050*/  @P0 EXIT ;  /* 0x000000000000094d */ /* 0x006fea0003800000 */
[----:B------:R-:W-:Y:S02]  /*3060*/  SHF.L.U32 R3, R3, 0x1f, RZ ;  /* 0x0000001f03037819 */ /* 0x000fe400000006ff */
[----:B------:R-:W-:-:S07]  /*3070*/  MOV R0, UR7 ;  /* 0x0000000700007c02 */ /* 0x000fce0008000f00 */
.L_x_55:
[----:B-1----:R1:W2:Y:S02]  /*3080*/  SYNCS.PHASECHK.TRANS64.TRYWAIT P0, [R0+URZ+0xb0], R3 ;  /* 0x0000b003000075a7 */ /* 0x0022a400080011ff */
[----:B--2---:R-:W-:Y:S05]  /*3090*/  @!P0 NANOSLEEP.SYNCS 0x989680 ;  /* 0x009896800000895d */ /* 0x004fea0003900000 */
[----:B------:R-:W2:Y:S02]  /*30a0*/  @!P0 SYNCS.PHASECHK.TRANS64 P0, [R0+URZ+0xb0], R3 ;  /* 0x0000b003000085a7 */ /* 0x000ea400080010ff */
[----:B--2---:R-:W-:Y:S05]  /*30b0*/  @P0 EXIT ;  /* 0x000000000000094d */ /* 0x004fea0003800000 */
[----:B------:R-:W-:Y:S05]  /*30c0*/  BRA `(.L_x_55) ;  /* 0xfffffffc00ec7947 */ /* 0x000fea000383ffff */
.L_x_48:
[----:B------:R-:W-:Y:S05]  /*30d0*/  BRA.U UP4, `(.L_x_56) ;  /* 0x0000000d04d87547 */ /* 0x000fea000b800000 */
[----:B------:R-:W2:Y:S01]  /*30e0*/  S2UR UR7, SR_CgaCtaId ;  /* 0x00000000000779c3 */ /* 0x000ea20000008800 */
[----:B------:R-:W-:Y:S01]  /*30f0*/  UMOV UR4, 0x40 ;  /* 0x0000004000047882 */ /* 0x000fe20000000000 */
[----:B------:R-:W-:Y:S01]  /*3100*/  NOP ;  /* 0x0000000000007918 */ /* 0x000fe20000000000 */
[----:B------:R-:W-:Y:S01]  /*3110*/  UMOV UR6, 0x400 ;  /* 0x0000040000067882 */ /* 0x000fe20000000000 */
[----:B--2---:R-:W-:Y:S02]  /*3120*/  ULEA UR5, UR7, UR4, 0x18 ;  /* 0x0000000407057291 */ /* 0x004fe4000f8ec0ff */
[----:B------:R-:W-:-:S07]  /*3130*/  ULEA UR6, UR7, UR6, 0x18 ;  /* 0x0000000607067291 */ /* 0x000fce000f8ec0ff */
[----:B------:R-:W2:Y:S02]  /*3140*/  LDS.U8 R0, [UR5+0x1c] ;  /* 0x00001c05ff007984 */ /* 0x000ea40008000000 */
[----:B--2---:R-:W-:-:S13]  /*3150*/  ISETP.NE.AND P0, PT, R0, RZ, PT ;  /* 0x000000ff0000720c */ /* 0x004fda0003f05270 */
[----:B------:R-:W-:Y:S05]  /*3160*/  @P0 BRA `(.L_x_57) ;  /* 0x0000000000580947 */ /* 0x000fea0003800000 */
[----:B------:R-:W-:-:S13]  /*3170*/  ELECT P0, URZ, PT ;  /* 0x0000000000ff782f */ /* 0x000fda0003800000 */
[----:B------:R-:W-:Y:S05]  /*3180*/  @!P0 BRA `(.L_x_58) ;  /* 0x0000000000608947 */ /* 0x000fea0003800000 */
[----:B------:R-:W-:Y:S01]  /*3190*/  UMOV UR4, 0x10 ;  /* 0x0000001000047882 */ /* 0x000fe20000000000 */
[----:B------:R-:W-:Y:S01]  /*31a0*/  HFMA2 R0, -RZ, RZ, 0, 5.9604644775390625e-08 ;  /* 0x00000001ff007431 */ /* 0x000fe200000001ff */
[----:B------:R-:W-:-:S03]  /*31b0*/  MOV R3, 0xffff ;  /* 0x0000ffff00037802 */ /* 0x000fc60000000f00 */
[----:B------:R-:W-:Y:S04]  /*31c0*/  DEPBAR.LE SB2, 0x36 ;  /* 0x0000ad800000791a */ /* 0x000fe80000000000 */
[----:B------:R-:W2:Y:S02]  /*31d0*/  UTCATOMSWS.FIND_AND_SET.ALIGN UP0, UR4, UR4 ;  /* 0x00000004000475e3 */ /* 0x000ea40008000800 */
[----:B--2---:R-:W-:Y:S01]  /*31e0*/  MOV R4, UR4 ;  /* 0x0000000400047c02 */ /* 0x004fe20008000f00 */
[----:B------:R-:W-:Y:S06]  /*31f0*/  BRA.U UP0, `(.L_x_59) ;  /* 0x0000000100187547 */ /* 0x000fec000b800000 */
.L_x_60:
[----:B------:R-:W-:Y:S05]  /*3200*/  NANOSLEEP 0x64 ;  /* 0x000000640000795d */ /* 0x000fea0003800000 */
[----:B------:R-:W-:-:S05]  /*3210*/  UMOV UR4, 0x10 ;  /* 0x0000001000047882 */ /* 0x000fca0000000000 */
[----:B------:R-:W-:Y:S04]  /*3220*/  DEPBAR.LE SB2, 0x36 ;  /* 0x0000ad800000791a */ /* 0x000fe80000000000 */
[----:B------:R-:W2:Y:S02]  /*3230*/  UTCATOMSWS.FIND_AND_SET.ALIGN UP0, UR4, UR4 ;  /* 0x00000004000475e3 */ /* 0x000ea40008000800 */
[----:B--2---:R-:W-:Y:S01]  /*3240*/  MOV R4, UR4 ;  /* 0x0000000400047c02 */ /* 0x004fe20008000f00 */
[----:B------:R-:W-:Y:S05]  /*3250*/  BRA.U !UP0, `(.L_x_60) ;  /* 0xfffffffd08e87547 */ /* 0x000fea000b83ffff */
.L_x_59:
[-C--:B------:R-:W-:Y:S02]  /*3260*/  SHF.L.U32 R3, R3, R4.reuse, RZ ;  /* 0x0000000403037219 */ /* 0x080fe400000006ff */
[----:B------:R-:W-:Y:S01]  /*3270*/  SHF.L.U32 R0, R0, R4, RZ ;  /* 0x0000000400007219 */ /* 0x000fe200000006ff */
[----:B------:R-:W-:Y:S02]  /*3280*/  IMAD.SHL.U32 R4, R4, 0x20, RZ ;  /* 0x0000002004047824 */ /* 0x000fe400078e00ff */
[----:B------:R2:W-:Y:S04]  /*3290*/  ATOMS.OR RZ, [UR5+0x14], R3 ;  /* 0x00001403ffff798c */ /* 0x0005e8000b000005 */
[----:B------:R2:W-:Y:S04]  /*32a0*/  ATOMS.OR RZ, [UR5+0x18], R0 ;  /* 0x00001800ffff798c */ /* 0x0005e8000b000005 */
[----:B------:R2:W-:Y:S01]  /*32b0*/  STS [UR6+0x150], R4 ;  /* 0x00015004ff007988 */ /* 0x0005e20008000806 */
[----:B------:R-:W-:Y:S05]  /*32c0*/  BRA `(.L_x_58) ;  /* 0x0000000000107947 */ /* 0x000fea0003800000 */
.L_x_57:
[----:B------:R-:W-:Y:S02]  /*32d0*/  MOV R0, 0xffffffff ;  /* 0xffffffff00007802 */ /* 0x000fe40000000f00 */
[----:B------:R-:W-:-:S03]  /*32e0*/  MOV R4, 0x3310 ;  /* 0x0000331000047802 */ /* 0x000fc60000000f00 */
[----:B------:R2:W-:Y:S04]  /*32f0*/  STS [UR6+0x150], R0 ;  /* 0x00015000ff007988 */ /* 0x0005e80008000806 */
[----:B-12--5:R-:W-:Y:S05]  /*3300*/  CALL.REL.NOINC `($__internal_1_$__cuda_sm10x_tcgen05_guardrail_trap_phase_invalid_during_alloc) ;  /* 0x0000007000907944 */ /* 0x026fea0003c00000 */
.L_x_58:
[----:B------:R-:W-:Y:S05]  /*3310*/  WARPSYNC.ALL ;  /* 0x0000000000007948 */ /* 0x000fea0003800000 */
[----:B------:R-:W3:Y:S01]  /*3320*/  S2UR UR4, SR_CgaCtaId ;  /* 0x00000000000479c3 */ /* 0x000ee20000008800 */
[----:B------:R-:W-:Y:S01]  /*3330*/  UMOV UR26, 0x400 ;  /* 0x00000400001a7882 */ /* 0x000fe20000000000 */
[----:B------:R-:W-:-:S06]  /*3340*/  NOP ;  /* 0x0000000000007918 */ /* 0x000fcc0000000000 */
[----:B------:R-:W-:Y:S06]  /*3350*/  BAR.ARV 0x6, 0xa0 ;  /* 0x0182800000007b1d */ /* 0x000fec0000002000 */
[----:B------:R-:W4:Y:S01]  /*3360*/  LDCU UR5, c[0x0][0x38c] ;  /* 0x00007180ff0577ac */ /* 0x000f220008000800 */
[----:B------:R-:W-:Y:S01]  /*3370*/  LOP3.LUT R2, R2, 0xffff, RZ, 0xc0, !PT ;  /* 0x0000ffff02027812 */ /* 0x000fe200078ec0ff */
[----:B------:R-:W-:Y:S01]  /*3380*/  IMAD.MOV.U32 R11, RZ, RZ, 0x1 ;  /* 0x00000001ff0b7424 */ /* 0x000fe200078e00ff */
[----:B------:R-:W-:Y:S01]  /*3390*/  CS2R R8, SRZ ;  /* 0x0000000000087805 */ /* 0x000fe2000001ff00 */
[----:B------:R-:W1:Y:S01]  /*33a0*/  LDCU UR7, c[0x0][0x38c] ;  /* 0x00007180ff0777ac */ /* 0x000e620008000800 */
[----:B------:R-:W-:Y:S01]  /*33b0*/  R2UR UR27, R2 ;  /* 0x00000000021b72ca */ /* 0x000fe200000e0000 */
[----:B------:R-:W-:Y:S01]  /*33c0*/  IMAD.MOV.U32 R10, RZ, RZ, RZ ;  /* 0x000000ffff0a7224 */ /* 0x000fe200078e00ff */
[----:B------:R-:W-:Y:S01]  /*33d0*/  UMOV UR30, URZ ;  /* 0x000000ff001e7c82 */ /* 0x000fe20008000000 */
[----:B------:R-:W-:Y:S01]  /*33e0*/  UMOV UR24, URZ ;  /* 0x000000ff00187c82 */ /* 0x000fe20008000000 */
[----:B---3--:R-:W-:Y:S01]  /*33f0*/  ULEA UR26, UR4, UR26, 0x18 ;  /* 0x0000001a041a7291 */ /* 0x008fe2000f8ec0ff */
[----:B------:R-:W-:Y:S01]  /*3400*/  UMOV UR38, 0x0 ;  /* 0x0000000000267882 */ /* 0x000fe20000000000 */
[----:B------:R-:W-:-:S02]  /*3410*/  UMOV UR39, 0x4400490 ;  /* 0x0440049000277882 */ /* 0x000fc40000000000 */
[----:B------:R-:W-:Y:S02]  /*3420*/  UIADD3 UR4, UPT, UPT, UR26, 0x6400, URZ ;  /* 0x000064001a047890 */ /* 0x000fe4000fffe0ff */
[----:B------:R-:W-:Y:S02]  /*3430*/  UIADD3 UR6, UPT, UPT, UR26, 0x10400, URZ ;  /* 0x000104001a067890 */ /* 0x000fe4000fffe0ff */
[----:B----4-:R-:W-:Y:S01]  /*3440*/  UIADD3 UR5, UPT, UPT, UR5, 0x7f, URZ ;  /* 0x0000007f05057890 */ /* 0x010fe2000fffe0ff */
[----:B--2---:R-:W2:Y:S01]  /*3450*/  LDS R0, [UR26+0x150] ;  /* 0x0001501aff007984 */ /* 0x004ea20008000800 */
[----:B-1----:R-:W-:Y:S01]  /*3460*/  UMOV UR36, 0x0 ;  /* 0x0000000000247882 */ /* 0x002fe20000000000 */
[----:B------:R-:W-:Y:S01]  /*3470*/  UMOV UR37, 0x4400490 ;  /* 0x0440049000257882 */ /* 0x000fe20000000000 */
[----:B------:R-:W-:Y:S02]  /*3480*/  USHF.R.S32.HI UR40, URZ, 0x1f, UR5 ;  /* 0x0000001fff287899 */ /* 0x000fe40008011405 */
[----:B------:R-:W-:-:S02]  /*3490*/  UISETP.GE.AND UP4, UPT, UR7, 0x1, UPT ;  /* 0x000000010700788c */ /* 0x000fc4000bf86270 */
[----:B------:R-:W-:Y:S02]  /*34a0*/  ULEA.HI UR40, UR40, UR5, URZ, 0x7 ;  /* 0x0000000528287291 */ /* 0x000fe4000f8f38ff */
[----:B------:R-:W-:Y:S02]  /*34b0*/  USHF.R.U32.HI UR5, URZ, 0x4, UR4 ;  /* 0x00000004ff057899 */ /* 0x000fe40008011604 */
[----:B------:R-:W-:Y:S02]  /*34c0*/  USHF.R.S32.HI UR40, URZ, 0x7, UR40 ;  /* 0x00000007ff287899 */ /* 0x000fe40008011428 */
[----:B------:R-:W-:Y:S02]  /*34d0*/  USHF.R.U32.HI UR4, URZ, 0x4, UR6 ;  /* 0x00000004ff047899 */ /* 0x000fe40008011606 */
[----:B------:R-:W-:Y:S02]  /*34e0*/  UISETP.LT.AND UP0, UPT, UR40, 0x1, UPT ;  /* 0x000000012800788c */ /* 0x000fe4000bf01270 */
[----:B------:R-:W-:-:S02]  /*34f0*/  ULOP3.LUT UR5, UR5, 0x3fff, URZ, 0xc0, !UPT ;  /* 0x00003fff05057892 */ /* 0x000fc4000f8ec0ff */
[----:B------:R-:W-:Y:S02]  /*3500*/  ULOP3.LUT UR4, UR4, 0x3fff, URZ, 0xc0, !UPT ;  /* 0x00003fff04047892 */ /* 0x000fe4000f8ec0ff */
[----:B------:R-:W-:Y:S02]  /*3510*/  USEL UR41, UR40, 0x1, !UP0 ;  /* 0x0000000128297887 */ /* 0x000fe4000c000000 */
[----:B------:R-:W-:Y:S02]  /*3520*/  ULOP3.LUT UR28, UR5, 0x10000, URZ, 0xfc, !UPT ;  /* 0x00010000051c7892 */ /* 0x000fe4000f8efcff */
[----:B------:R-:W-:Y:S02]  /*3530*/  ULOP3.LUT UR29, UR4, 0x10000, URZ, 0xfc, !UPT ;  /* 0x00010000041d7892 */ /* 0x000fe4000f8efcff */
[----:B------:R-:W-:Y:S01]  /*3540*/  UIADD3 UR41, UPT, UPT, -UR41, URZ, URZ ;  /* 0x000000ff29297290 */ /* 0x000fe2000fffe1ff */
[----:B------:R-:W-:Y:S01]  /*3550*/  UMOV UR34, 0x0 ;  /* 0x0000000000227882 */ /* 0x000fe20000000000 */
[----:B------:R-:W-:Y:S01]  /*3560*/  UMOV UR35, 0x4400490 ;  /* 0x0440049000237882 */ /* 0x000fe20000000000 */
[----:B------:R-:W-:Y:S01]  /*3570*/  UMOV UR32, 0x0 ;  /* 0x0000000000207882 */ /* 0x000fe20000000000 */
[----:B------:R-:W-:Y:S01]  /*3580*/  UMOV UR33, 0x4400490 ;  /* 0x0440049000217882 */ /* 0x000fe20000000000 */
[----:B--2---:R-:W-:-:S15]  /*3590*/  R2UR UR42, R0 ;  /* 0x00000000002a72ca */ /* 0x004fde00000e0000 */
.L_x_67:
[----:B------:R-:W-:Y:S02]  /*35a0*/  LEA R0, R10, UR26, 0x3 ;  /* 0x0000001a0a007c11 */ /* 0x000fe4000f8e18ff */
[----:B------:R-:W-:Y:S02]  /*35b0*/  SHF.L.U32 R5, R9, 0x1f, RZ ;  /* 0x0000001f09057819 */ /* 0x000fe400000006ff */
[----:B------:R-:W-:Y:S01]  /*35c0*/  PLOP3.LUT P0, PT, PT, PT, UP4, 0x80, 0x8 ;  /* 0x000000000008781c */ /* 0x000fe20003f0f048 */
[----:B------:R-:W-:Y:S01]  /*35d0*/  VIADD R3, R0, 0xb0 ;  /* 0x000000b000037836 */ /* 0x000fe20000000000 */
[----:B-1----:R-:W1:Y:S02]  /*35e0*/  SYNCS.PHASECHK.TRANS64.TRYWAIT P1, [R0+URZ+0xa0], R5 ;  /* 0x0000a005000075a7 */ /* 0x002e6400080211ff */
[----:B-1-3--:R-:W-:Y:S09]  /*35f0*/  @!P1 BRA `(.L_x_61) ;  /* 0x0000006400d89947 */ /* 0x00aff20003800000 */
.L_x_150:
[----:B------:R-:W-:Y:S01]  /*3600*/  LEA R4, R10, UR26, 0x4 ;  /* 0x0000001a0a047c11 */ /* 0x000fe2000f8e20ff */
[----:B------:R-:W-:Y:S01]  /*3610*/  @UP4 ULEA UR4, UR24, UR26, 0x3 ;  /* 0x0000001a18044291 */ /* 0x000fe2000f8e18ff */
[----:B------:R-:W-:Y:S01]  /*3620*/  PLOP3.LUT P2, PT, PT, PT, PT, 0x80, 0x8 ;  /* 0x000000000008781c */ /* 0x000fe20003f4f070 */
[----:B------:R-:W-:Y:S01]  /*3630*/  ULEA UR31, UR30, UR26, 0x3 ;  /* 0x0000001a1e1f7291 */ /* 0x000fe2000f8e18ff */
[----:B------:R-:W-:Y:S02]  /*3640*/  PRMT R3, RZ, 0x654, R3 ;  /* 0x00000654ff037816 */ /* 0x000fe40000000003 */
[----:B-1----:R-:W1:Y:S01]  /*3650*/  LDS.128 R4, [R4+0x130] ;  /* 0x0001300004047984 */ /* 0x002e620000000c00 */
[----:B------:R-:W-:Y:S02]  /*3660*/  @P0 SHF.L.U32 R2, R8, 0x1f, RZ ;  /* 0x0000001f08020819 */ /* 0x000fe400000006ff */
[----:B------:R-:W-:Y:S01]  /*3670*/  SHF.L.U32 R0, R11, 0x1f, RZ ;  /* 0x0000001f0b007819 */ /* 0x000fe200000006ff */
[----:B------:R-:W-:Y:S01]  /*3680*/  @!PT LDS RZ, [RZ] ;  /* 0x00000000fffff984 */ /* 0x000fe20000000800 */
[----:B------:R-:W-:Y:S01]  /*3690*/  @!PT LDS RZ, [RZ] ;  /* 0x00000000fffff984 */ /* 0x000fe20000000800 */
[----:B------:R-:W-:Y:S01]  /*36a0*/  @!PT LDS RZ, [RZ] ;  /* 0x00000000fffff984 */ /* 0x000fe20000000800 */
[----:B------:R-:W-:Y:S01]  /*36b0*/  @!PT LDS RZ, [RZ] ;  /* 0x00000000fffff984 */ /* 0x000fe20000000800 */
[----:B------:R2:W-:Y:S06]  /*36c0*/  MEMBAR.ALL.CTA ;  /* 0x0000000000007992 */ /* 0x0005ec0000008000 */
[----:B--2---:R-:W2:Y:S02]  /*36d0*/  FENCE.VIEW.ASYNC.S ;  /* 0x00000000000073c6 */ /* 0x004ea40000000000 */
[----:B--2---:R2:W-:Y:S01]  /*36e0*/  SYNCS.ARRIVE.TRANS64.RED.A1T0 RZ, [R3+URZ], RZ ;  /* 0x000000ff03ff79a7 */ /* 0x0045e200081004ff */
[----:B------:R2:W3:Y:S01]  /*36f0*/  @P0 SYNCS.PHASECHK.TRANS64.TRYWAIT P2, [UR4], R2 ;  /* 0x00000002ff0005a7 */ /* 0x0004e20008041104 */
[----:B------:R-:W-:Y:S01]  /*3700*/  ULEA.HI UR4, UR30, UR30, URZ, 0x1 ;  /* 0x0000001e1e047291 */ /* 0x000fe2000f8f08ff */
[----:B-1----:R-:W-:-:S03]  /*3710*/  LOP3.LUT P1, RZ, R6, 0x1, RZ, 0xc0, !PT ;  /* 0x0000000106ff7812 */ /* 0x002fc6000782c0ff */
[----:B------:R-:W-:Y:S02]  /*3720*/  USHF.L.U32 UR11, UR4, 0x7, URZ ;  /* 0x00000007040b7899 */ /* 0x000fe400080006ff */
[----:B------:R-:W-:Y:S02]  /*3730*/  ULOP3.LUT UR4, UR4, 0xffe, URZ, 0xc0, !UPT ;  /* 0x00000ffe04047892 */ /* 0x000fe4000f8ec0ff */
[----:B------:R-:W-:Y:S02]  /*3740*/  ULOP3.LUT UR11, UR11, 0xffffff00, URZ, 0xc0, !UPT ;  /* 0xffffff000b0b7892 */ /* 0x000fe4000f8ec0ff */
[----:B------:R-:W-:Y:S02]  /*3750*/  UIADD3 UR4, UPT, UPT, -UR4, UR30, URZ ;  /* 0x0000001e04047290 */ /* 0x000fe4000fffe1ff */
[----:B------:R-:W-:Y:S01]  /*3760*/  UIADD3 UR11, UPT, UPT, UR42, UR11, URZ ;  /* 0x0000000b2a0b7290 */ /* 0x000fe2000fffe0ff */
[----:B------:R-:W1:Y:S03]  /*3770*/  SYNCS.PHASECHK.TRANS64.TRYWAIT P0, [UR31+0xe0], R0 ;  /* 0x0000e000ff0075a7 */ /* 0x000e66000800111f */
[----:B------:R-:W-:Y:S01]  /*3780*/  ULEA UR11, UR4, UR11, 0x14 ;  /* 0x0000000b040b7291 */ /* 0x000fe2000f8ea0ff */
[----:B-123--:R-:W-:Y:S11]  /*3790*/  @!P0 BRA `(.L_x_62) ;  /* 0x0000006400848947 */ /* 0x00eff60003800000 */
.L_x_152:
[----:B------:R-:W-:Y:S01]  /*37a0*/  IADD3 R10, PT, PT, R10, 0x1, RZ ;  /* 0x000000010a0a7810 */ /* 0x000fe20007ffe0ff */
[----:B------:R-:W-:Y:S06]  /*37b0*/  BRA.U !UP4, `(.L_x_63) ;  /* 0x000000010cc07547 */ /* 0x000fec000b800000 */
[----:B------:R-:W-:Y:S01]  /*37c0*/  UPLOP3.LUT UP2, UPT, UPT, UPT, UPT, 0x40, 0x4 ;  /* 0x000000000004789c */ /* 0x000fe20003f4e870 */
[----:B------:R-:W-:Y:S01]  /*37d0*/  UMOV UR23, UR41 ;  /* 0x0000002900177c82 */ /* 0x000fe20008000000 */
[----:B------:R-:W-:Y:S01]  /*37e0*/  UMOV UR22, UR40 ;  /* 0x0000002800167c82 */ /* 0x000fe20008000000 */
[----:B------:R-:W-:-:S08]  /*37f0*/  UMOV UR10, UR24 ;  /* 0x00000018000a7c82 */ /* 0x000fd00008000000 */
.L_x_66:
[----:B------:R-:W-:Y:S02]  /*3800*/  UIADD3 UR23, UPT, UPT, UR23, 0x1, URZ ;  /* 0x0000000117177890 */ /* 0x000fe4000fffe0ff */
[----:B--2---:R-:W-:Y:S02]  /*3810*/  ULEA UR5, UR10, UR26, 0x3 ;  /* 0x0000001a0a057291 */ /* 0x004fe4000f8e18ff */
[----:B------:R-:W-:Y:S01]  /*3820*/  UISETP.NE.AND UP3, UPT, UR23, URZ, UPT ;  /* 0x000000ff1700728c */ /* 0x000fe2000bf65270 */
[----:B---3--:R-:W-:Y:S10]  /*3830*/  @P2 BRA `(.L_x_64) ;  /* 0x00000000000c2947 */ /* 0x008ff40003800000 */
[----:B-1----:R-:W-:Y:S04]  /*3840*/  SHF.L.U32 R3, R8, 0x1f, RZ ;  /* 0x0000001f08037819 */ /* 0x002fe800000006ff */
[----:B------:R-:W1:Y:S02]  /*3850*/  SYNCS.PHASECHK.TRANS64.TRYWAIT P0, [UR5], R3 ;  /* 0x00000003ff0075a7 */ /* 0x000e640008001105 */
[----:B-1----:R-:W-:Y:S05]  /*3860*/  @!P0 BRA `(.L_x_65) ;  /* 0x0000006400688947 */ /* 0x002fea0003800000 */
.L_x_64:
[----:B------:R-:W-:Y:S01]  /*3870*/  UISETP.NE.AND UP0, UPT, UR22, 0x1, UPT ;  /* 0x000000011600788c */ /* 0x000fe2000bf05270 */
[----:B------:R-:W-:Y:S01]  /*3880*/  PLOP3.LUT P2, PT, PT, PT, PT, 0x80, 0x8 ;  /* 0x000000000008781c */ /* 0x000fe20003f4f070 */
[----:B------:R-:W-:Y:S02]  /*3890*/  UIADD3 UR4, UPT, UPT, UR10, 0x1, URZ ;  /* 0x000000010a047890 */ /* 0x000fe4000fffe0ff */
[----:B------:R-:W-:Y:S02]  /*38a0*/  UIADD3 UR25, UPT, UPT, UR5, 0x28, URZ ;  /* 0x0000002805197890 */ /* 0x000fe4000fffe0ff */
[----:B------:R-:W-:Y:S01]  /*38b0*/  UISETP.NE.AND UP1, UPT, UR4, 0x5, UPT ;  /* 0x000000050400788c */ /* 0x000fe2000bf25270 */
[----:B------:R-:W-:Y:S01]  /*38c0*/  PLOP3.LUT P0, PT, PT, PT, UP0, 0x80, 0x8 ;  /* 0x000000000008781c */ /* 0x000fe20003f0f008 */
[----:B------:R-:W-:Y:S02]  /*38d0*/  UIADD3 UR22, UPT, UPT, UR22, -0x1, URZ ;  /* 0xffffffff16167890 */ /* 0x000fe4000fffe0ff */
[----:B------:R-:W-:Y:S02]  /*38e0*/  USEL UR6, URZ, 0x1, UP1 ;  /* 0x00000001ff067887 */ /* 0x000fe40008800000 */
[----:B------:R-:W-:Y:S01]  /*38f0*/  USEL UR24, UR4, URZ, UP1 ;  /* 0x000000ff04187287 */ /* 0x000fe20008800000 */
[----:B------:R-:W-:Y:S01]  /*3900*/  UMOV UR7, 0x40004040 ;  /* 0x4000404000077882 */ /* 0x000fe20000000000 */
[----:B------:R-:W-:Y:S02]  /*3910*/  UMOV UR5, 0x40004040 ;  /* 0x4000404000057882 */ /* 0x000fe40000000000 */
[----:B------:R-:W-:Y:S01]  /*3920*/  @UP0 ULEA UR4, UR24, UR26, 0x3 ;  /* 0x0000001a18040291 */ /* 0x000fe2000f8e18ff */
[----:B------:R-:W-:Y:S01]  /*3930*/  LOP3.LUT R8, R8, UR6, RZ, 0x3c, !PT ;  /* 0x0000000608087c12 */ /* 0x000fe2000f8e3cff */
[----:B------:R-:W-:Y:S01]  /*3940*/  ULEA UR6, UR10, UR29, 0xb ;  /* 0x0000001d0a067291 */ /* 0x000fe2000f8e58ff */
[----:B------:R-:W-:Y:S02]  /*3950*/  UMOV UR21, 0x40004040 ;  /* 0x4000404000157882 */ /* 0x000fe40000000000 */
[----:B-1----:R-:W-:Y:S01]  /*3960*/  @P0 SHF.L.U32 R0, R8, 0x1f, RZ ;  /* 0x0000001f08000819 */ /* 0x002fe200000006ff */
[----:B------:R-:W-:Y:S02]  /*3970*/  UIADD3 UR20, UPT, UPT, UR6, 0x2, URZ ;  /* 0x0000000206147890 */ /* 0x000fe4000fffe0ff */
[----:B------:R-:W-:Y:S01]  /*3980*/  UIADD3 UR16, UPT, UPT, UR6, 0x4, URZ ;  /* 0x0000000406107890 */ /* 0x000fe2000fffe0ff */
[----:B------:R2:W3:Y:S01]  /*3990*/  @P0 SYNCS.PHASECHK.TRANS64.TRYWAIT P2, [UR4], R0 ;  /* 0x00000000ff0005a7 */ /* 0x0004e20008041104 */
[----:B------:R-:W-:Y:S02]  /*39a0*/  ULEA UR4, UR10, UR28, 0x9 ;  /* 0x0000001c0a047291 */ /* 0x000fe4000f8e48ff */
[----:B------:R-:W-:Y:S02]  /*39b0*/  UIADD3 UR12, UPT, UPT, UR6, 0x6, URZ ;  /* 0x00000006060c7890 */ /* 0x000fe4000fffe0ff */
[----:B------:R-:W-:Y:S02]  /*39c0*/  UIADD3 UR18, UPT, UPT, UR4, 0x2, URZ ;  /* 0x0000000204127890 */ /* 0x000fe4000fffe0ff */
[----:B------:R-:W-:Y:S02]  /*39d0*/  UIADD3 UR14, UPT, UPT, UR4, 0x4, URZ ;  /* 0x00000004040e7890 */ /* 0x000fe4000fffe0ff */
[----:B------:R-:W-:Y:S01]  /*39e0*/  UIADD3 UR8, UPT, UPT, UR4, 0x6, URZ ;  /* 0x0000000604087890 */ /* 0x000fe2000fffe0ff */
[----:B------:R2:W-:Y:S01]  /*39f0*/  UTCQMMA gdesc[UR4], gdesc[UR6], tmem[UR11], tmem[UR38], idesc[UR39], UP2 ;  /* 0x00ff2606040075ea */ /* 0x0005e2000900030b */
[----:B------:R-:W-:Y:S01]  /*3a00*/  UPLOP3.LUT UP2, UPT, UPT, UPT, UPT, 0x80, 0x8 ;  /* 0x000000000008789c */ /* 0x000fe20003f4f070 */
[----:B------:R-:W-:Y:S01]  /*3a10*/  UMOV UR19, 0x40004040 ;  /* 0x4000404000137882 */ /* 0x000fe20000000000 */
[----:B------:R-:W-:Y:S01]  /*3a20*/  UMOV UR17, 0x40004040 ;  /* 0x4000404000117882 */ /* 0x000fe20000000000 */
[----:B------:R2:W-:Y:S01]  /*3a30*/  UTCQMMA gdesc[UR18], gdesc[UR20], tmem[UR11], tmem[UR36], idesc[UR37], UPT ;  /* 0x00ff2414120075ea */ /* 0x0005e2000b80030b */
[----:B------:R-:W-:Y:S01]  /*3a40*/  UMOV UR15, 0x40004040 ;  /* 0x40004040000f7882 */ /* 0x000fe20000000000 */
[----:B------:R-:W-:Y:S01]  /*3a50*/  UMOV UR13, 0x40004040 ;  /* 0x40004040000d7882 */ /* 0x000fe20000000000 */
[----:B------:R-:W-:Y:S01]  /*3a60*/  UMOV UR9, 0x40004040 ;  /* 0x4000404000097882 */ /* 0x000fe20000000000 */
[----:B------:R2:W-:Y:S01]  /*3a70*/  UTCQMMA gdesc[UR14], gdesc[UR16], tmem[UR11], tmem[UR34], idesc[UR35], UPT ;  /* 0x00ff22100e0075ea */ /* 0x0005e2000b80030b */
[----:B------:R2:W-:Y:S01]  /*3a80*/  UTCQMMA gdesc[UR8], gdesc[UR12], tmem[UR11], tmem[UR32], idesc[UR33], UPT ;  /* 0x00ff200c080075ea */ /* 0x0005e2000b80030b */
[----:B------:R2:W-:Y:S01]  /*3a90*/  UTCBAR.MULTICAST [UR25], URZ, UR27 ;  /* 0x000000ff190073e9 */ /* 0x0005e2000800081b */
[----:B------:R-:W-:Y:S01]  /*3aa0*/  UMOV UR10, UR24 ;  /* 0x00000018000a7c82 */ /* 0x000fe20008000000 */
[----:B------:R-:W-:Y:S05]  /*3ab0*/  BRA.U UP3, `(.L_x_66) ;  /* 0xfffffffd03507547 */ /* 0x000fea000b83ffff */
.L_x_63:
[----:B--2---:R-:W-:Y:S01]  /*3ac0*/  UIADD3 UR4, UPT, UPT, UR30, 0x1, URZ ;  /* 0x000000011e047890 */ /* 0x004fe2000fffe0ff */
[C---:B------:R-:W-:Y:S01]  /*3ad0*/  ISETP.NE.AND P0, PT, R10.reuse, 0x2, PT ;  /* 0x000000020a00780c */ /* 0x040fe20003f05270 */
[----:B------:R-:W-:Y:S02]  /*3ae0*/  UIADD3 UR5, UPT, UPT, UR31, 0xc0, URZ ;  /* 0x000000c01f057890 */ /* 0x000fe4000fffe0ff */
[----:B------:R-:W-:Y:S01]  /*3af0*/  UISETP.NE.AND UP0, UPT, UR4, 0x4, UPT ;  /* 0x000000040400788c */ /* 0x000fe2000bf05270 */
[----:B-1----:R-:W-:Y:S02]  /*3b00*/  SEL R0, RZ, 0x1, P0 ;  /* 0x00000001ff007807 */ /* 0x002fe40000000000 */
[----:B------:R-:W-:Y:S01]  /*3b10*/  SEL R10, R10, RZ, P0 ;  /* 0x000000ff0a0a7207 */ /* 0x000fe20000000000 */
[----:B------:R-:W-:Y:S01]  /*3b20*/  USEL UR6, URZ, 0x1, UP0 ;  /* 0x00000001ff067887 */ /* 0x000fe20008000000 */
[----:B------:R-:W-:Y:S01]  /*3b30*/  LOP3.LUT R9, R9, R0, RZ, 0x3c, !PT ;  /* 0x0000000009097212 */ /* 0x000fe200078e3cff */
[----:B------:R-:W-:Y:S01]  /*3b40*/  USEL UR30, UR4, URZ, UP0 ;  /* 0x000000ff041e7287 */ /* 0x000fe20008000000 */
[----:B------:R1:W-:Y:S03]  /*3b50*/  UTCBAR [UR5], URZ ;  /* 0x000000ff050073e9 */ /* 0x0003e600080000ff */
[----:B------:R-:W-:Y:S01]  /*3b60*/  LOP3.LUT R11, R11, UR6, RZ, 0x3c, !PT ;  /* 0x000000060b0b7c12 */ /* 0x000fe2000f8e3cff */
[----:B------:R-:W-:Y:S07]  /*3b70*/  @P1 BRA `(.L_x_67) ;  /* 0xfffffff800881947 */ /* 0x000fee000383ffff */
[----:B------:R-:W2:Y:S01]  /*3b80*/  S2UR UR8, SR_CgaCtaId ;  /* 0x00000000000879c3 */ /* 0x000ea20000008800 */
[----:B------:R-:W-:Y:S01]  /*3b90*/  ELECT P0, URZ, PT ;  /* 0x0000000000ff782f */ /* 0x000fe20003800000 */
[----:B------:R-:W-:Y:S01]  /*3ba0*/  IMAD.MOV.U32 R0, RZ, RZ, 0x1 ;  /* 0x00000001ff007424 */ /* 0x000fe200078e00ff */
[----:B------:R-:W-:Y:S01]  /*3bb0*/  UIADD3 UR26, UPT, UPT, UR26, 0xe0, URZ ;  /* 0x000000e01a1a7890 */ /* 0x000fe2000fffe0ff */
[----:B------:R-:W-:Y:S01]  /*3bc0*/  SHF.L.U32 R3, R11, 0x1f, RZ ;  /* 0x0000001f0b037819 */ /* 0x000fe200000006ff */
[----:B------:R-:W-:-:S03]  /*3bd0*/  UMOV UR4, 0x40 ;  /* 0x0000004000047882 */ /* 0x000fc60000000000 */
[----:B------:R-:W-:Y:S01]  /*3be0*/  UVIRTCOUNT.DEALLOC.SMPOOL 0x80 ;  /* 0x000000800000784c */ /* 0x000fe20000000000 */
[----:B--2---:R-:W-:Y:S02]  /*3bf0*/  ULEA UR8, UR8, UR4, 0x18 ;  /* 0x0000000408087291 */ /* 0x004fe4000f8ec0ff */
[----:B------:R-:W-:-:S07]  /*3c00*/  ULEA UR4, UR30, UR26, 0x3 ;  /* 0x0000001a1e047291 */ /* 0x000fce000f8e18ff */
[----:B------:R2:W-:Y:S02]  /*3c10*/  @P0 STS.U8 [UR8+0x1c], R0 ;  /* 0x00001c00ff000988 */ /* 0x0005e40008000008 */
[----:B------:R-:W4:Y:S02]  /*3c20*/  SYNCS.PHASECHK.TRANS64.TRYWAIT P0, [UR4], R3 ;  /* 0x00000003ff0075a7 */ /* 0x000f240008001104 */
[----:B--2-4-:R-:W-:Y:S05]  /*3c30*/  @!P0 BRA `(.L_x_68) ;  /* 0x00000060008c8947 */ /* 0x014fea0003800000 */
.L_x_155:
[----:B------:R-:W-:-:S04]  /*3c40*/  UIADD3 UR4, UPT, UPT, UR30, 0x1, URZ ;  /* 0x000000011e047890 */ /* 0x000fc8000fffe0ff */
[----:B------:R-:W-:-:S04]  /*3c50*/  UISETP.NE.AND UP0, UPT, UR4, 0x4, UPT ;  /* 0x000000040400788c */ /* 0x000fc8000bf05270 */
[----:B------:R-:W-:Y:S02]  /*3c60*/  USEL UR6, URZ, 0x1, UP0 ;  /* 0x00000001ff067887 */ /* 0x000fe40008000000 */
[----:B------:R-:W-:-:S04]  /*3c70*/  USEL UR4, UR4, URZ, UP0 ;  /* 0x000000ff04047287 */ /* 0x000fc80008000000 */
[----:B-1----:R-:W-:Y:S01]  /*3c80*/  ULEA UR5, UR4, UR26, 0x3 ;  /* 0x0000001a04057291 */ /* 0x002fe2000f8e18ff */
[----:B------:R-:W-:-:S04]  /*3c90*/  LOP3.LUT R2, R11, UR6, RZ, 0x3c, !PT ;  /* 0x000000060b027c12 */ /* 0x000fc8000f8e3cff */
[----:B--2---:R-:W-:-:S04]  /*3ca0*/  SHF.L.U32 R3, R2, 0x1f, RZ ;  /* 0x0000001f02037819 */ /* 0x004fc800000006ff */
[----:B------:R-:W1:Y:S02]  /*3cb0*/  SYNCS.PHASECHK.TRANS64.TRYWAIT P0, [UR5], R3 ;  /* 0x00000003ff0075a7 */ /* 0x000e640008001105 */
[----:B-1----:R-:W-:Y:S05]  /*3cc0*/  @!P0 BRA `(.L_x_69) ;  /* 0x0000006000808947 */ /* 0x002fea0003800000 */
.L_x_157:
        /* <DEDUP_REMOVED lines=9> */
.L_x_159:
[----:B------:R-:W-:-:S04]  /*3d60*/  UIADD3 UR4, UPT, UPT, UR4, 0x1, URZ ;  /* 0x0000000104047890 */ /* 0x000fc8000fffe0ff */
[----:B------:R-:W-:-:S04]  /*3d70*/  UISETP.NE.AND UP0, UPT, UR4, 0x4, UPT ;  /* 0x000000040400788c */ /* 0x000fc8000bf05270 */
[----:B------:R-:W-:Y:S02]  /*3d80*/  USEL UR5, URZ, 0x1, UP0 ;  /* 0x00000001ff057887 */ /* 0x000fe40008000000 */
[----:B------:R-:W-:-:S04]  /*3d90*/  USEL UR4, UR4, URZ, UP0 ;  /* 0x000000ff04047287 */ /* 0x000fc80008000000 */
[----:B------:R-:W-:Y:S01]  /*3da0*/  ULEA UR4, UR4, UR26, 0x3 ;  /* 0x0000001a04047291 */ /* 0x000fe2000f8e18ff */
[----:B-1----:R-:W-:-:S04]  /*3db0*/  LOP3.LUT R3, R2, UR5, RZ, 0x3c, !PT ;  /* 0x0000000502037c12 */ /* 0x002fc8000f8e3cff */
[----:B------:R-:W-:-:S04]  /*3dc0*/  SHF.L.U32 R3, R3, 0x1f, RZ ;  /* 0x0000001f03037819 */ /* 0x000fc800000006ff */
[----:B------:R-:W1:Y:S02]  /*3dd0*/  SYNCS.PHASECHK.TRANS64.TRYWAIT P0, [UR4], R3 ;  /* 0x00000003ff0075a7 */ /* 0x000e640008001104 */
[----:B-1----:R-:W-:Y:S05]  /*3de0*/  @!P0 BRA `(.L_x_71) ;  /* 0x0000006000688947 */ /* 0x002fea0003800000 */
.L_x_161:
[----:B------:R-:W-:Y:S01]  /*3df0*/  NOP ;  /* 0x0000000000007918 */ /* 0x000fe20000000000 */
[----:B-1----:R-:W1:Y:S01]  /*3e00*/  LDS R0, [UR8+0x14] ;  /* 0x00001408ff007984 */ /* 0x002e620008000800 */
[----:B------:R-:W-:Y:S01]  /*3e10*/  ULOP3.LUT UR4, UR42, 0xffff, URZ, 0xc0, !UPT ;  /* 0x0000ffff2a047892 */ /* 0x000fe2000f8ec0ff */
[----:B------:R-:W-:Y:S01]  /*3e20*/  UMOV UR5, 0xffff ;  /* 0x0000ffff00057882 */ /* 0x000fe20000000000 */
[----:B------:R-:W-:Y:S02]  /*3e30*/  UMOV UR6, 0x1 ;  /* 0x0000000100067882 */ /* 0x000fe40000000000 */
[----:B------:R-:W-:-:S04]  /*3e40*/  USHF.R.U32.HI UR4, URZ, 0x5, UR4 ;  /* 0x00000005ff047899 */ /* 0x000fc80008011604 */
[----:B------:R-:W-:Y:S02]  /*3e50*/  USHF.L.U32 UR5, UR5, UR4, URZ ;  /* 0x0000000405057299 */ /* 0x000fe400080006ff */
[----:B------:R-:W-:-:S04]  /*3e60*/  USHF.L.U32 UR4, UR6, UR4, URZ ;  /* 0x0000000406047299 */ /* 0x000fc800080006ff */
[----:B-1----:R-:W-:-:S04]  /*3e70*/  LOP3.LUT R0, R0, UR5, RZ, 0xc0, !PT ;  /* 0x0000000500007c12 */ /* 0x002fc8000f8ec0ff */
[----:B------:R-:W-:-:S13]  /*3e80*/  ISETP.NE.AND P0, PT, R0, UR5, PT ;  /* 0x0000000500007c0c */ /* 0x000fda000bf05270 */
[----:B------:R-:W-:Y:S05]  /*3e90*/  @P0 BRA `(.L_x_72) ;  /* 0x0000000000580947 */ /* 0x000fea0003800000 */
[----:B------:R-:W1:Y:S02]  /*3ea0*/  LDS R0, [UR8+0x18] ;  /* 0x00001808ff007984 */ /* 0x000e640008000800 */
[----:B-1----:R-:W-:-:S04]  /*3eb0*/  LOP3.LUT R0, R0, UR4, RZ, 0xc0, !PT ;  /* 0x0000000400007c12 */ /* 0x002fc8000f8ec0ff */
[----:B------:R-:W-:-:S13]  /*3ec0*/  ISETP.NE.AND P0, PT, R0, UR4, PT ;  /* 0x0000000400007c0c */ /* 0x000fda000bf05270 */
[----:B------:R-:W-:Y:S05]  /*3ed0*/  @P0 BRA `(.L_x_73) ;  /* 0x00000000003c0947 */ /* 0x000fea0003800000 */
[----:B------:R-:W1:Y:S01]  /*3ee0*/  S2R R2, SR_LANEID ;  /* 0x0000000000027919 */ /* 0x000e620000000000 */
[----:B------:R-:W-:Y:S01]  /*3ef0*/  ULOP3.LUT UR5, URZ, UR5, URZ, 0x33, !UPT ;  /* 0x00000005ff057292 */ /* 0x000fe2000f8e33ff */
[----:B------:R-:W-:Y:S01]  /*3f00*/  LOP3.LUT R4, RZ, UR4, RZ, 0x33, !PT ;  /* 0x00000004ff047c12 */ /* 0x000fe2000f8e33ff */
[----:B------:R-:W-:Y:S02]  /*3f10*/  VOTEU.ANY UR4, UPT, PT ;  /* 0x0000000000047886 */ /* 0x000fe400038e0100 */
[----:B------:R-:W-:Y:S01]  /*3f20*/  UFLO.U32 UR4, UR4 ;  /* 0x00000004000472bd */ /* 0x000fe200080e0000 */
[----:B------:R-:W2:Y:S01]  /*3f30*/  REDUX UR6, R4 ;  /* 0x00000000040673c4 */ /* 0x000ea20000000000 */
[----:B------:R-:W-:-:S06]  /*3f40*/  IMAD.U32 R0, RZ, RZ, UR5 ;  /* 0x00000005ff007e24 */ /* 0x000fcc000f8e00ff */
[----:B------:R4:W-:Y:S01]  /*3f50*/  UTCATOMSWS.AND URZ, UR5 ;  /* 0x0000000500ff79e3 */ /* 0x0009e20008000000 */
[----:B------:R-:W3:Y:S01]  /*3f60*/  REDUX UR7, R0 ;  /* 0x00000000000773c4 */ /* 0x000ee20000000000 */
[----:B-1----:R-:W-:Y:S01]  /*3f70*/  ISETP.EQ.U32.AND P0, PT, R2, UR4, PT ;  /* 0x0000000402007c0c */ /* 0x002fe2000bf02070 */
[----:B--2---:R-:W-:Y:S01]  /*3f80*/  IMAD.U32 R2, RZ, RZ, UR6 ;  /* 0x00000006ff027e24 */ /* 0x004fe2000f8e00ff */
[----:B---3--:R-:W-:-:S11]  /*3f90*/  MOV R3, UR7 ;  /* 0x0000000700037c02 */ /* 0x008fd60008000f00 */
[----:B------:R4:W-:Y:S04]  /*3fa0*/  @P0 ATOMS.AND RZ, [UR8+0x14], R3 ;  /* 0x00001403ffff098c */ /* 0x0009e8000a800008 */
[----:B------:R4:W-:Y:S01]  /*3fb0*/  @P0 ATOMS.AND RZ, [UR8+0x18], R2 ;  /* 0x00001802ffff098c */ /* 0x0009e2000a800008 */
[----:B------:R-:W-:Y:S05]  /*3fc0*/  BRA `(.L_x_74) ;  /* 0x0000000000147947 */ /* 0x000fea0003800000 */
.L_x_73:
[----:B------:R-:W-:Y:S02]  /*3fd0*/  MOV R2, 0x3ff0 ;  /* 0x00003ff000027802 */ /* 0x000fe40000000f00 */
[----:B---3-5:R-:W-:Y:S05]  /*3fe0*/  CALL.REL.NOINC `($__internal_0_$__cuda_sm10x_tcgen05_guardrail_trap_col_being_dealloced_not_returned_by_alloc) ;  /* 0x00000064004c7944 */ /* 0x028fea0003c00000 */
[----:B------:R-:W-:Y:S05]  /*3ff0*/  BRA `(.L_x_74) ;  /* 0x0000000000087947 */ /* 0x000fea0003800000 */
.L_x_72:
[----:B------:R-:W-:Y:S02]  /*4000*/  MOV R2, 0x4020 ;  /* 0x0000402000027802 */ /* 0x000fe40000000f00 */
[----:B---3-5:R-:W-:Y:S05]  /*4010*/  CALL.REL.NOINC `($__internal_2_$__cuda_sm10x_tcgen05_guardrail_trap_unallocated_columns_being_dealloced) ;  /* 0x0000006400587944 */ /* 0x028fea0003c00000 */
.L_x_74:
[----:B------:R-:W-:Y:S01]  /*4020*/  NOP ;  /* 0x0000000000007918 */ /* 0x000fe20000000000 */
[----:B----4-:R-:W-:Y:S05]  /*4030*/  EXIT ;  /* 0x000000000000794d */ /* 0x010fea0003800000 */
.L_x_56:
[----:B------:R-:W-:-:S09]  /*4040*/  UISETP.NE.OR UP0, UPT, UR17, 0x3, !UP3 ;  /* 0x000000031100788c */ /* 0x000fd2000df05670 */
[----:B------:R-:W-:Y:S05]  /*4050*/  BRA.U UP0, `(.L_x_75) ;  /* 0x0000001100587547 */ /* 0x000fea000b800000 */
[----:B------:R-:W2:Y:S01]  /*4060*/  S2UR UR10, SR_CgaCtaId ;  /* 0x00000000000a79c3 */ /* 0x000ea20000008800 */
[----:B------:R-:W3:Y:S01]  /*4070*/  LDCU UR31, c[0x0][0x370] ;  /* 0x00006e00ff1f77ac */ /* 0x000ee20008000800 */
[----:B------:R-:W-:Y:S02]  /*4080*/  HFMA2 R13, -RZ, RZ, 0, 0 ;  /* 0x00000000ff0d7431 */ /* 0x000fe400000001ff */
[----:B------:R-:W-:Y:S01]  /*4090*/  IMAD.MOV.U32 R15, RZ, RZ, 0x1 ;  /* 0x00000001ff0f7424 */ /* 0x000fe200078e00ff */
[----:B------:R-:W-:Y:S01]  /*40a0*/  MOV R7, 0x1000 ;  /* 0x0000100000077802 */ /* 0x000fe20000000f00 */
[----:B------:R-:W3:Y:S01]  /*40b0*/  LDCU.128 UR44, c[0x0][0xb10] ;  /* 0x00016200ff2c77ac */ /* 0x000ee20008000c00 */
[----:B------:R-:W-:Y:S01]  /*40c0*/  IMAD.MOV.U32 R14, RZ, RZ, RZ ;  /* 0x000000ffff0e7224 */ /* 0x000fe200078e00ff */
[----:B------:R-:W4:Y:S01]  /*40d0*/  LDC.64 R16, c[0x0][0x348] ;  /* 0x0000d200ff107b82 */ /* 0x000f220000000a00 */
[----:B------:R-:W1:Y:S01]  /*40e0*/  LDCU UR30, c[0x0][0x374] ;  /* 0x00006e80ff1e77ac */ /* 0x000e620008000800 */
[----:B------:R-:W2:Y:S06]  /*40f0*/  LDCU UR15, c[0x0][0xb0c] ;  /* 0x00016180ff0f77ac */ /* 0x000eac0008000800 */
[----:B------:R-:W4:Y:S01]  /*4100*/  LDC.64 R2, c[0x0][0x888] ;  /* 0x00022200ff027b82 */ /* 0x000f220000000a00 */
[----:B------:R-:W4:Y:S01]  /*4110*/  LDCU UR49, c[0x0][0xb20] ;  /* 0x00016400ff3177ac */ /* 0x000f220008000800 */
[----:B------:R-:W4:Y:S06]  /*4120*/  LDCU UR4, c[0x0][0xb30] ;  /* 0x00016600ff0477ac */ /* 0x000f2c0008000800 */
[----:B------:R-:W4:Y:S01]  /*4130*/  LDC.64 R4, c[0x0][0x890] ;  /* 0x00022400ff047b82 */ /* 0x000f220000000a00 */
[----:B------:R-:W-:Y:S01]  /*4140*/  UMOV UR21, 0x400 ;  /* 0x0000040000157882 */ /* 0x000fe20000000000 */
[----:B---3--:R-:W-:-:S02]  /*4150*/  UIMAD.WIDE.U32 UR6, UR31, UR44, URZ ;  /* 0x0000002c1f0672a5 */ /* 0x008fc4000f8e00ff */
[----:B-1----:R-:W-:Y:S02]  /*4160*/  UIMAD.WIDE.U32 UR8, UR30, UR47, URZ ;  /* 0x0000002f1e0872a5 */ /* 0x002fe4000f8e00ff */
[----:B--2---:R-:W-:Y:S02]  /*4170*/  ULEA UR21, UR10, UR21, 0x18 ;  /* 0x000000150a157291 */ /* 0x004fe4000f8ec0ff */
[----:B------:R-:W-:Y:S02]  /*4180*/  UPLOP3.LUT UP3, UPT, UPT, UPT, UPT, 0x40, 0x4 ;  /* 0x000000000004789c */ /* 0x000fe40003f6e870 */
[----:B------:R-:W-:Y:S02]  /*4190*/  UIADD3 UR37, UPT, UPT, UR21, 0x68, URZ ;  /* 0x0000006815257890 */ /* 0x000fe4000fffe0ff */
[----:B------:R-:W-:Y:S02]  /*41a0*/  UIADD3 UR33, UPT, UPT, UR21, 0x50, URZ ;  /* 0x0000005015217890 */ /* 0x000fe4000fffe0ff */
[----:B------:R-:W-:-:S02]  /*41b0*/  UIADD3 UR25, UPT, UPT, UR21, 0x58, URZ ;  /* 0x0000005815197890 */ /* 0x000fc4000fffe0ff */
[----:B------:R-:W-:Y:S01]  /*41c0*/  UIADD3 UR17, UPT, UPT, UR21, 0x60, URZ ;  /* 0x0000006015117890 */ /* 0x000fe2000fffe0ff */
[----:B------:R-:W-:Y:S01]  /*41d0*/  UMOV UR6, UR7 ;  /* 0x0000000700067c82 */ /* 0x000fe20008000000 */
[----:B------:R-:W-:Y:S01]  /*41e0*/  UMOV UR41, UR9 ;  /* 0x0000000900297c82 */ /* 0x000fe20008000000 */
[----:B------:R-:W-:Y:S02]  /*41f0*/  UISETP.GE.AND UP0, UPT, UR42, 0x1, UPT ;  /* 0x000000012a00788c */ /* 0x000fe4000bf06270 */
[----:B------:R-:W-:Y:S01]  /*4200*/  UISETP.NE.AND UP4, UPT, UR42, 0x1, UPT ;  /* 0x000000012a00788c */ /* 0x000fe2000bf85270 */
[----:B------:R-:W1:Y:S01]  /*4210*/  LDCU.64 UR22, c[0x0][0xb28] ;  /* 0x00016500ff1677ac */ /* 0x000e620008000a00 */
[----:B------:R-:W-:Y:S02]  /*4220*/  UISETP.NE.AND UP6, UPT, UR15, 0x1, UPT ;  /* 0x000000010f00788c */ /* 0x000fe4000bfc5270 */
[----:B------:R-:W-:Y:S02]  /*4230*/  UISETP.NE.AND UP5, UPT, UR46, 0x1, UPT ;  /* 0x000000012e00788c */ /* 0x000fe4000bfa5270 */
[----:B------:R-:W-:-:S02]  /*4240*/  UPRMT UR37, UR10, 0x654, UR37 ;  /* 0x000006540a257896 */ /* 0x000fc40008000025 */
[----:B------:R-:W-:Y:S02]  /*4250*/  USHF.R.U32.HI UR43, URZ, UR45, UR6 ;  /* 0x0000002dff2b7299 */ /* 0x000fe40008011606 */
[----:B------:R-:W-:Y:S02]  /*4260*/  UPRMT UR40, UR10, 0x654, UR33 ;  /* 0x000006540a287896 */ /* 0x000fe40008000021 */
[----:B------:R-:W-:Y:S02]  /*4270*/  UPRMT UR39, UR10, 0x654, UR25 ;  /* 0x000006540a277896 */ /* 0x000fe40008000019 */
[----:B------:R-:W-:Y:S02]  /*4280*/  UPRMT UR38, UR10, 0x654, UR17 ;  /* 0x000006540a267896 */ /* 0x000fe40008000011 */
[----:B----4-:R-:W-:Y:S02]  /*4290*/  USHF.R.U32.HI UR41, URZ, UR49, UR41 ;  /* 0x00000031ff297299 */ /* 0x010fe40008011629 */
[----:B------:R-:W-:-:S11]  /*42a0*/  UISETP.NE.AND UP2, UPT, UR4, 0x1, UPT ;  /* 0x000000010400788c */ /* 0x000fd6000bf45270 */
.L_x_86:
[C---:B------:R-:W-:Y:S02]  /*42b0*/  LEA R12, R14.reuse, UR21, 0x3 ;  /* 0x000000150e0c7c11 */ /* 0x040fe4000f8e18ff */
[----:B------:R-:W-:Y:S02]  /*42c0*/  SHF.L.U32 R9, R13, 0x1f, RZ ;  /* 0x0000001f0d097819 */ /* 0x000fe400000006ff */
[----:B------:R-:W-:Y:S02]  /*42d0*/  LEA R10, R14, UR21, 0x4 ;  /* 0x000000150e0a7c11 */ /* 0x000fe4000f8e20ff */
[----:B--2---:R-:W2:Y:S02]  /*42e0*/  SYNCS.PHASECHK.TRANS64.TRYWAIT P0, [R12+URZ+0xa0], R9 ;  /* 0x0000a0090c0075a7 */ /* 0x004ea400080011ff */
[----:B--2---:R-:W-:Y:S05]  /*42f0*/  @!P0 BRA `(.L_x_76) ;  /* 0x0000005c003c8947 */ /* 0x004fea0003800000 */
.L_x_162:
[----:B--2---:R-:W2:Y:S01]  /*4300*/  LDS.128 R8, [R10+0x130] ;  /* 0x000130000a087984 */ /* 0x004ea20000000c00 */
[----:B------:R-:W-:Y:S01]  /*4310*/  UISETP.GE.AND UP0, UPT, UR42, 0x1, UPT ;  /* 0x000000012a00788c */ /* 0x000fe2000bf06270 */
[----:B------:R-:W-:Y:S01]  /*4320*/  @!PT LDS RZ, [RZ] ;  /* 0x00000000fffff984 */ /* 0x000fe20000000800 */
[----:B------:R-:W-:Y:S01]  /*4330*/  @!PT LDS RZ, [RZ] ;  /* 0x00000000fffff984 */ /* 0x000fe20000000800 */
[----:B------:R-:W-:Y:S01]  /*4340*/  @!PT LDS RZ, [RZ] ;  /* 0x00000000fffff984 */ /* 0x000fe20000000800 */
[----:B------:R-:W-:Y:S01]  /*4350*/  @!PT LDS RZ, [RZ] ;  /* 0x00000000fffff984 */ /* 0x000fe20000000800 */
[----:B------:R3:W-:Y:S06]  /*4360*/  MEMBAR.ALL.CTA ;  /* 0x0000000000007992 */ /* 0x0007ec0000008000 */
[----:B---3--:R-:W3:Y:S01]  /*4370*/  FENCE.VIEW.ASYNC.S ;  /* 0x00000000000073c6 */ /* 0x008ee20000000000 */
[----:B--2---:R-:W-:Y:S11]  /*4380*/  LOP3.LUT P0, RZ, R10, 0x1, RZ, 0xc0, !PT ;  /* 0x000000010aff7812 */ /* 0x004ff6000780c0ff */
[----:B------:R-:W-:Y:S02]  /*4390*/  @!UPT UIADD3 URZ, UPT, UPT, URZ, URZ, URZ ;  /* 0x000000fffffff290 */ /* 0x000fe4000fffe0ff */
[----:B---3--:R-:W-:Y:S01]  /*43a0*/  VOTEU.ANY UP1, P0 ;  /* 0x0000000000ff7886 */ /* 0x008fe20000020100 */
[----:B------:R-:W-:Y:S11]  /*43b0*/  PLOP3.LUT P0, PT, PT, PT, UP1, 0x80, 0x8 ;  /* 0x000000000008781c */ /* 0x000ff60003f0f018 */
[----:B------:R-:W-:Y:S02]  /*43c0*/  @!UPT UIADD3 URZ, UPT, UPT, URZ, URZ, URZ ;  /* 0x000000fffffff290 */ /* 0x000fe4000fffe0ff */
[----:B------:R-:W-:Y:S02]  /*43d0*/  @P0 SHF.R.U32.HI R0, RZ, 0x10, R9 ;  /* 0x00000010ff000819 */ /* 0x000fe40000011609 */
[----:B------:R-:W-:Y:S02]  /*43e0*/  @P0 MOV R6, R8 ;  /* 0x0000000800060202 */ /* 0x000fe40000000f00 */
[----:B------:R-:W-:Y:S01]  /*43f0*/  @P0 R2UR UR4, R0 ;  /* 0x00000000000402ca */ /* 0x000fe200000e0000 */
[----:B------:R-:W-:Y:S01]  /*4400*/  VIADD R0, R12, 0xb0 ;  /* 0x000000b00c007836 */ /* 0x000fe20000000000 */
[----:B------:R-:W-:Y:S02]  /*4410*/  @P0 LOP3.LUT R8, R9, 0xffff, RZ, 0xc0, !PT ;  /* 0x0000ffff09080812 */ /* 0x000fe400078ec0ff */
[----:B------:R-:W-:Y:S02]  /*4420*/  @P0 R2UR UR6, R6 ;  /* 0x00000000060602ca */ /* 0x000fe400000e0000 */
[----:B------:R-:W-:Y:S02]  /*4430*/  PRMT R0, RZ, 0x654, R0 ;  /* 0x00000654ff007816 */ /* 0x000fe40000000000 */
[----:B------:R-:W-:Y:S02]  /*4440*/  @P0 R2UR UR5, R8 ;  /* 0x00000000080502ca */ /* 0x000fe400000e0000 */
[----:B------:R2:W-:Y:S03]  /*4450*/  SYNCS.ARRIVE.TRANS64.RED.A1T0 RZ, [R0+URZ], RZ ;  /* 0x000000ff00ff79a7 */ /* 0x0005e600081004ff */
[----:B------:R-:W-:Y:S04]  /*4460*/  @UP1 UMOV UR29, UR4 ;  /* 0x00000004001d1c82 */ /* 0x000fe80008000000 */
[----:B------:R-:W-:Y:S04]  /*4470*/  @UP1 UMOV UR14, UR6 ;  /* 0x00000006000e1c82 */ /* 0x000fe80008000000 */
[----:B------:R-:W-:Y:S01]  /*4480*/  @UP1 UMOV UR13, UR5 ;  /* 0x00000005000d1c82 */ /* 0x000fe20008000000 */
[----:B------:R-:W-:Y:S05]  /*4490*/  BRA.U !UP0, `(.L_x_77) ;  /* 0x0000000108a47547 */ /* 0x000fea000b800000 */
[----:B------:R-:W-:Y:S02]  /*44a0*/  UIMAD.WIDE.U32 UR18, UR13, UR47, URZ ;  /* 0x0000002f0d1272a5 */ /* 0x000fe4000f8e00ff */
[----:B------:R-:W-:Y:S02]  /*44b0*/  UIMAD.WIDE.U32 UR26, UR14, UR44, URZ ;  /* 0x0000002c0e1a72a5 */ /* 0x000fe4000f8e00ff */
[----:B------:R-:W-:Y:S02]  /*44c0*/  USEL UR4, UR30, UR41, !UP5 ;  /* 0x000000291e047287 */ /* 0x000fe4000e800000 */
[----:B------:R-:W-:Y:S02]  /*44d0*/  USEL UR7, UR31, UR43, !UP6 ;  /* 0x0000002b1f077287 */ /* 0x000fe4000f000000 */
[----:B-1----:R-:W-:Y:S02]  /*44e0*/  UIMAD.WIDE.U32 UR8, UR4, UR22, URZ ;  /* 0x00000016040872a5 */ /* 0x002fe4000f8e00ff */
[----:B------:R-:W-:Y:S01]  /*44f0*/  UIMAD.WIDE.U32 UR10, UR7, UR22, URZ ;  /* 0x00000016070a72a5 */ /* 0x000fe2000f8e00ff */
[----:B------:R-:W-:Y:S02]  /*4500*/  UMOV UR5, UR19 ;  /* 0x0000001300057c82 */ /* 0x000fe40008000000 */
[----:B------:R-:W-:Y:S03]  /*4510*/  USHF.R.U32.HI UR6, URZ, UR49, UR5 ;  /* 0x00000031ff067299 */ /* 0x000fe60008011605 */
[----:B------:R-:W-:Y:S01]  /*4520*/  UMOV UR5, UR27 ;  /* 0x0000001b00057c82 */ /* 0x000fe20008000000 */
[----:B------:R-:W-:Y:S02]  /*4530*/  USEL UR6, UR13, UR6, !UP5 ;  /* 0x000000060d067287 */ /* 0x000fe4000e800000 */
[----:B------:R-:W-:Y:S03]  /*4540*/  USHF.R.U32.HI UR12, URZ, UR45, UR5 ;  /* 0x0000002dff0c7299 */ /* 0x000fe60008011605 */
[----:B------:R-:W-:Y:S02]  /*4550*/  UMOV UR5, UR9 ;  /* 0x0000000900057c82 */ /* 0x000fe40008000000 */
[----:B------:R-:W-:Y:S03]  /*4560*/  @UP4 USHF.R.U32.HI UR4, URZ, UR23, UR5 ;  /* 0x00000017ff044299 */ /* 0x000fe60008011605 */
[----:B------:R-:W-:Y:S01]  /*4570*/  UMOV UR5, UR11 ;  /* 0x0000000b00057c82 */ /* 0x000fe20008000000 */
[----:B------:R-:W-:Y:S02]  /*4580*/  UIMAD UR4, UR42, UR4, URZ ;  /* 0x000000042a0472a4 */ /* 0x000fe4000f8e02ff */
[----:B------:R-:W-:Y:S02]  /*4590*/  @UP4 USHF.R.U32.HI UR7, URZ, UR23, UR5 ;  /* 0x00000017ff074299 */ /* 0x000fe40008011605 */
[----:B------:R-:W-:Y:S02]  /*45a0*/  UIMAD.WIDE.U32 UR10, UR6, UR22, URZ ;  /* 0x00000016060a72a5 */ /* 0x000fe4000f8e00ff */
[----:B------:R-:W-:Y:S02]  /*45b0*/  USEL UR5, UR14, UR12, !UP6 ;  /* 0x0000000c0e057287 */ /* 0x000fe4000f000000 */
[----:B------:R-:W-:Y:S02]  /*45c0*/  UIMAD UR8, UR42, UR7, URZ ;  /* 0x000000072a0872a4 */ /* 0x000fe4000f8e02ff */
[----:B------:R-:W-:Y:S03]  /*45d0*/  UISETP.GE.AND UP0, UPT, UR6, UR4, UPT ;  /* 0x000000040600728c */ /* 0x000fe6000bf06270 */
[----:B------:R-:W-:Y:S01]  /*45e0*/  UMOV UR4, UR11 ;  /* 0x0000000b00047c82 */ /* 0x000fe20008000000 */
[----:B------:R-:W-:Y:S02]  /*45f0*/  UISETP.GE.OR UP0, UPT, UR5, UR8, UP0 ;  /* 0x000000080500728c */ /* 0x000fe40008706670 */
[----:B------:R-:W-:Y:S02]  /*4600*/  USHF.R.U32.HI UR4, URZ, UR23, UR4 ;  /* 0x00000017ff047299 */ /* 0x000fe40008011604 */
[----:B------:R-:W-:Y:S02]  /*4610*/  UIMAD.WIDE.U32 UR8, UR5, UR22, URZ ;  /* 0x00000016050872a5 */ /* 0x000fe4000f8e00ff */
[----:B------:R-:W-:Y:S04]  /*4620*/  USEL UR10, UR6, UR4, !UP4 ;  /* 0x00000004060a7287 */ /* 0x000fe8000e000000 */
[----:B------:R-:W-:Y:S01]  /*4630*/  UIADD3 UR11, UPT, UPT, -UR10, URZ, URZ ;  /* 0x000000ff0a0b7290 */ /* 0x000fe2000fffe1ff */
[----:B------:R-:W-:Y:S02]  /*4640*/  @!UP0 UMOV UR4, UR9 ;  /* 0x0000000900048c82 */ /* 0x000fe40008000000 */
[----:B------:R-:W-:Y:S02]  /*4650*/  @!UP0 USHF.R.U32.HI UR4, URZ, UR23, UR4 ;  /* 0x00000017ff048299 */ /* 0x000fe40008011604 */
[----:B------:R-:W-:Y:S02]  /*4660*/  UIMAD UR8, UR42, UR11, UR6 ;  /* 0x0000000b2a0872a4 */ /* 0x000fe4000f8e0206 */
[----:B------:R-:W-:Y:S04]  /*4670*/  @!UP0 USEL UR4, UR5, UR4, !UP4 ;  /* 0x0000000405048287 */ /* 0x000fe8000e000000 */
[----:B------:R-:W-:Y:S02]  /*4680*/  @!UP0 UIMAD UR8, UR7, UR8, UR4 ;  /* 0x00000008070882a4 */ /* 0x000fe4000f8e0204 */
[----:B------:R-:W-:Y:S02]  /*4690*/  @!UP0 UIADD3 UR9, UPT, UPT, UR10, -UR4, URZ ;  /* 0x800000040a098290 */ /* 0x000fe4000fffe0ff */
[----:B------:R-:W-:Y:S02]  /*46a0*/  UIADD3 UR4, UPT, UPT, -UR5, URZ, URZ ;  /* 0x000000ff05047290 */ /* 0x000fe4000fffe1ff */
[----:B------:R-:W-:Y:S02]  /*46b0*/  UIADD3 UR7, UPT, UPT, -UR6, URZ, URZ ;  /* 0x000000ff06077290 */ /* 0x000fe4000fffe1ff */
[----:B------:R-:W-:Y:S02]  /*46c0*/  @!UP0 UIMAD UR6, UR9, UR42, UR5 ;  /* 0x0000002a090682a4 */ /* 0x000fe4000f8e0205 */
[----:B------:R-:W-:Y:S02]  /*46d0*/  UIMAD UR14, UR15, UR4, UR14 ;  /* 0x000000040f0e72a4 */ /* 0x000fe4000f8e020e */
[----:B------:R-:W-:Y:S01]  /*46e0*/  UIMAD UR13, UR46, UR7, UR13 ;  /* 0x000000072e0d72a4 */ /* 0x000fe2000f8e020d */
[----:B------:R-:W-:Y:S02]  /*46f0*/  @!UP0 UMOV UR5, UR8 ;  /* 0x0000000800058c82 */ /* 0x000fe40008000000 */
[----:B------:R-:W-:Y:S02]  /*4700*/  UIMAD UR14, UR5, UR15, UR14 ;  /* 0x0000000f050e72a4 */ /* 0x000fe4000f8e020e */
[----:B------:R-:W-:Y:S11]  /*4710*/  UIMAD UR13, UR6, UR46, UR13 ;  /* 0x0000002e060d72a4 */ /* 0x000ff6000f8e020d */
[----:B------:R-:W-:Y:S01]  /*4720*/  @!UPT UIADD3 URZ, UPT, UPT, URZ, URZ, URZ ;  /* 0x000000fffffff290 */ /* 0x000fe2000fffe0ff */
.L_x_77:
[----:B------:R-:W3:Y:S01]  /*4730*/  @!UP2 LDCU.128 UR8, c[0x0][0xb10] ;  /* 0x00016200ff08a7ac */ /* 0x000ee20008000c00 */
[C---:B------:R-:W-:Y:S02]  /*4740*/  ISETP.NE.U32.AND P1, PT, R4.reuse, RZ, PT ;  /* 0x000000ff0400720c */ /* 0x040fe40003f25070 */
[----:B------:R-:W-:Y:S02]  /*4750*/  ISETP.NE.U32.AND P0, PT, R4, RZ, PT ;  /* 0x000000ff0400720c */ /* 0x000fe40003f05070 */
[C---:B------:R-:W-:Y:S02]  /*4760*/  ISETP.NE.AND.EX P1, PT, R5.reuse, RZ, PT, P1 ;  /* 0x000000ff0500720c */ /* 0x040fe40003f25310 */
[----:B------:R-:W-:Y:S01]  /*4770*/  ISETP.NE.AND.EX P0, PT, R5, RZ, PT, P0 ;  /* 0x000000ff0500720c */ /* 0x000fe20003f05300 */
[----:B------:R-:W4:Y:S01]  /*4780*/  @!UP2 LDCU UR5, c[0x0][0xb0c] ;  /* 0x00016180ff05a7ac */ /* 0x000f220008000800 */
[----:B------:R-:W-:Y:S01]  /*4790*/  SHF.L.U32 R9, R15, 0x1f, RZ ;  /* 0x0000001f0f097819 */ /* 0x000fe200000006ff */
[----:B------:R-:W-:Y:S02]  /*47a0*/  USHF.L.U32 UR35, UR16, 0x6, URZ ;  /* 0x0000000610237899 */ /* 0x000fe400080006ff */
[----:B------:R-:W-:Y:S02]  /*47b0*/  USHF.L.U32 UR34, UR20, 0x8, URZ ;  /* 0x0000000814227899 */ /* 0x000fe400080006ff */
[----:B---3--:R-:W-:Y:S07]  /*47c0*/  UIMAD.WIDE.U32 UR6, UR14, UR8, URZ ;  /* 0x000000080e0672a5 */ /* 0x008fee000f8e00ff */
[----:B------:R-:W-:Y:S01]  /*47d0*/  @!UP2 UMOV UR4, UR7 ;  /* 0x000000070004ac82 */ /* 0x000fe20008000000 */
[----:B----4-:R-:W-:Y:S02]  /*47e0*/  @!UP2 UISETP.NE.AND UP0, UPT, UR5, 0x1, UPT ;  /* 0x000000010500a88c */ /* 0x010fe4000bf05270 */
[----:B------:R-:W-:Y:S02]  /*47f0*/  @!UP2 USHF.R.U32.HI UR4, URZ, UR9, UR4 ;  /* 0x00000009ff04a299 */ /* 0x000fe40008011604 */
[----:B------:R-:W-:Y:S02]  /*4800*/  UIMAD.WIDE.U32 UR6, UR13, UR11, URZ ;  /* 0x0000000b0d0672a5 */ /* 0x000fe4000f8e00ff */
[----:B------:R-:W-:Y:S02]  /*4810*/  @!UP2 USEL UR8, UR14, UR4, !UP0 ;  /* 0x000000040e08a287 */ /* 0x000fe4000c000000 */
[----:B------:R-:W-:Y:S03]  /*4820*/  @!UP2 UISETP.NE.AND UP0, UPT, UR10, 0x1, UPT ;  /* 0x000000010a00a88c */ /* 0x000fe6000bf05270 */
[----:B------:R-:W-:Y:S02]  /*4830*/  @!UP2 UMOV UR6, UR7 ;  /* 0x000000070006ac82 */ /* 0x000fe40008000000 */
[----:B------:R-:W3:Y:S02]  /*4840*/  @!UP2 LDCU UR4, c[0x0][0xb20] ;  /* 0x00016400ff04a7ac */ /* 0x000ee40008000800 */
[----:B---3--:R-:W-:Y:S04]  /*4850*/  @!UP2 USHF.R.U32.HI UR6, URZ, UR4, UR6 ;  /* 0x00000004ff06a299 */ /* 0x008fe80008011606 */
[----:B------:R-:W-:Y:S04]  /*4860*/  @!UP2 USEL UR6, UR13, UR6, !UP0 ;  /* 0x000000060d06a287 */ /* 0x000fe8000c000000 */
[----:B------:R-:W-:Y:S02]  /*4870*/  @!UP2 UIADD3 UR4, UPT, UPT, -UR8, UR6, URZ ;  /* 0x000000060804a290 */ /* 0x000fe4000fffe1ff */
[----:B------:R-:W-:Y:S02]  /*4880*/  @!UP2 UIADD3 UR6, UPT, UPT, UR8, -UR6, URZ ;  /* 0x800000060806a290 */ /* 0x000fe4000fffe0ff */
[----:B------:R-:W-:Y:S02]  /*4890*/  @!UP2 UIMAD UR14, UR4, UR5, UR14 ;  /* 0x00000005040ea2a4 */ /* 0x000fe4000f8e020e */
[----:B------:R-:W-:Y:S01]  /*48a0*/  @!UP2 UIMAD UR13, UR6, UR10, UR13 ;  /* 0x0000000a060da2a4 */ /* 0x000fe2000f8e020d */
[----:B------:R-:W-:Y:S11]  /*48b0*/  BRA.U UP3, `(.L_x_78) ;  /* 0x0000000103107547 */ /* 0x000ff6000b800000 */
[----:B--2---:R-:W-:Y:S04]  /*48c0*/  MOV R0, UR48 ;  /* 0x0000003000007c02 */ /* 0x004fe80008000f00 */
[----:B------:R-:W-:Y:S04]  /*48d0*/  SHF.L.U32 R11, R0, 0x1f, RZ ;  /* 0x0000001f000b7819 */ /* 0x000fe800000006ff */
[----:B------:R-:W2:Y:S02]  /*48e0*/  SYNCS.PHASECHK.TRANS64.TRYWAIT P2, [UR21+0x98], R11 ;  /* 0x0000980bff0075a7 */ /* 0x000ea40008041115 */
[----:B--2---:R-:W-:Y:S05]  /*48f0*/  @!P2 BRA `(.L_x_79) ;  /* 0x0000005400d0a947 */ /* 0x004fea0003800000 */
.L_x_78:
[----:B------:R-:W-:Y:S05]  /*4900*/  @!P1 BRA `(.L_x_80) ;  /* 0x0000000000309947 */ /* 0x000fea0003800000 */
[----:B------:R-:W-:Y:S01]  /*4910*/  ISETP.NE.U32.AND P1, PT, R2, RZ, PT ;  /* 0x000000ff0200720c */ /* 0x000fe20003f25070 */
[----:B------:R-:W3:Y:S01]  /*4920*/  LDCU.64 UR4, c[0x0][0x358] ;  /* 0x00006b00ff0477ac */ /* 0x000ee20008000a00 */
[----:B------:R-:W-:Y:S02]  /*4930*/  IMAD.MOV.U32 R85, RZ, RZ, 0x1 ;  /* 0x00000001ff557424 */ /* 0x000fe400078e00ff */
[----:B------:R-:W-:Y:S11]  /*4940*/  ISETP.NE.AND.EX P1, PT, R3, RZ, PT, P1 ;  /* 0x000000ff0300720c */ /* 0x000ff60003f25310 */
[----:B------:R-:W-:Y:S02]  /*4950*/  @!UPT UIADD3 URZ, UPT, UPT, URZ, URZ, URZ ;  /* 0x000000fffffff290 */ /* 0x000fe4000fffe0ff */
[----:B--2---:R-:W2:Y:S01]  /*4960*/  @P1 LDC.64 R10, c[0x0][0x888] ;  /* 0x00022200ff0a1b82 */ /* 0x004ea20000000a00 */
[----:B------:R-:W-:Y:S04]  /*4970*/  @P1 IMAD R0, R4, UR36, RZ ;  /* 0x0000002404001c24 */ /* 0x000fe8000f8e02ff */
[----:B--2---:R-:W-:Y:S04]  /*4980*/  @P1 IMAD.WIDE R10, R0, 0x4, R10 ;  /* 0x00000004000a1825 */ /* 0x004fe800078e020a */
[----:B------:R-:W-:Y:S01]  /*4990*/  HFMA2 R0, -RZ, RZ, 0, 5.9604644775390625e-08 ;  /* 0x00000001ff007431 */ /* 0x000fe200000001ff */
[----:B---3-5:R3:W5:Y:S04]  /*49a0*/  @P1 LDG.E R41, desc[UR4][R10.64] ;  /* 0x000000040a291981 */ /* 0x028768000c1e1900 */
[----:B------:R-:W-:Y:S01]  /*49b0*/  @!P1 PRMT R85, R0, 0x7610, R85 ;  /* 0x0000761000559816 */ /* 0x000fe20000000055 */
[----:B---3--:R-:W4:Y:S06]  /*49c0*/  @!P1 LDC R41, c[0x0][0x880] ;  /* 0x00022000ff299b82 */ /* 0x008f2c0000000800 */
.L_x_80:
[----:B----45:R-:W-:Y:S01]  /*49d0*/  @!P0 FSETP.EQ.AND P1, PT, R41, RZ, PT ;  /* 0x000000ff2900820b */ /* 0x030fe20003f22000 */
[----:B------:R-:W-:Y:S01]  /*49e0*/  @!UPT UIADD3 URZ, UPT, UPT, URZ, URZ, URZ ;  /* 0x000000fffffff290 */ /* 0x000fe2000fffe0ff */
[----:B------:R-:W-:Y:S11]  /*49f0*/  @!P0 BRA `(.L_x_81) ;  /* 0x0000000000188947 */ /* 0x000ff60003800000 */
[----:B------:R-:W-:Y:S02]  /*4a00*/  LOP3.LUT P0, RZ, R85, 0xff, RZ, 0xc0, !PT ;  /* 0x000000ff55ff7812 */ /* 0x000fe4000780c0ff */
[----:B------:R-:W-:Y:S04]  /*4a10*/  ISETP.NE.U32.AND P1, PT, R2, RZ, PT ;  /* 0x000000ff0200720c */ /* 0x000fe80003f25070 */
[----:B------:R-:W-:Y:S04]  /*4a20*/  ISETP.NE.AND.EX P1, PT, R3, RZ, PT, P1 ;  /* 0x000000ff0300720c */ /* 0x000fe80003f25310 */
[----:B------:R-:W-:Y:S03]  /*4a30*/  PLOP3.LUT P1, PT, P1, PT, PT, 0x8, 0x80 ;  /* 0x000000000080781c */ /* 0x000fe60000f2e170 */
[----:B------:R-:W-:Y:S11]  /*4a40*/  @P0 FSETP.EQ.AND P1, PT, R41, RZ, PT ;  /* 0x000000ff2900020b */ /* 0x000ff60003f22000 */
[----:B------:R-:W-:Y:S02]  /*4a50*/  @!UPT UIADD3 URZ, UPT, UPT, URZ, URZ, URZ ;  /* 0x000000fffffff290 */ /* 0x000fe4000fffe0ff */
.L_x_81:
[----:B------:R-:W3:Y:S01]  /*4a60*/  SYNCS.PHASECHK.TRANS64.TRYWAIT P2, [UR21+0x70], R9 ;  /* 0x00007009ff0075a7 */ /* 0x000ee20008041115 */
[----:B------:R-:W-:Y:S04]  /*4a70*/  ELECT P0, URZ, PT ;  /* 0x0000000000ff782f */ /* 0x000fe80003800000 */
[----:B------:R-:W-:Y:S11]  /*4a80*/  PLOP3.LUT P1, PT, P1, P0, PT, 0xf2, 0x2f ;  /* 0x00000000002f781c */ /* 0x000ff60000f21e72 */
[----:B------:R-:W-:Y:S02]  /*4a90*/  @!UPT UIADD3 URZ, UPT, UPT, URZ, URZ, URZ ;  /* 0x000000fffffff290 */ /* 0x000fe4000fffe0ff */
[----:B------:R-:W-:Y:S05]  /*4aa0*/  @!P1 IADD3 R8, P0, PT, R16, 0x580, RZ ;  /* 0x0000058010089810 */ /* 0x000fea0007f1e0ff */
[----:B------:R-:W-:Y:S01]  /*4ab0*/  @!P1 IMAD.X R6, RZ, RZ, R17, P0 ;  /* 0x000000ffff069224 */ /* 0x000fe200000e0611 */
[----:B---3--:R-:W-:Y:S07]  /*4ac0*/  @!P2 BRA `(.L_x_82) ;  /* 0x000000540074a947 */ /* 0x008fee0003800000 */
.L_x_165:
[----:B------:R-:W-:Y:S01]  /*4ad0*/  @!P1 R2UR UR5, R8 ;  /* 0x00000000080592ca */ /* 0x000fe200000e0000 */
[----:B------:R-:W-:Y:S01]  /*4ae0*/  VOTEU.ALL UP0, P1 ;  /* 0x0000000000ff7886 */ /* 0x000fe20000800000 */
[----:B------:R-:W-:Y:S01]  /*4af0*/  @!P1 R2UR UR4, R6 ;  /* 0x00000000060492ca */ /* 0x000fe200000e0000 */
[----:B--2---:R-:W-:Y:S01]  /*4b00*/  @!P1 IMAD.MOV.U32 R0, RZ, RZ, 0x1000 ;  /* 0x00001000ff009424 */ /* 0x004fe200078e00ff */
[----:B------:R-:W-:Y:S01]  /*4b10*/  UMOV UR6, 0x0 ;  /* 0x0000000000067882 */ /* 0x000fe20000000000 */
[----:B------:R-:W-:Y:S01]  /*4b20*/  UMOV UR7, 0x10000000 ;  /* 0x1000000000077882 */ /* 0x000fe20000000000 */
[----:B------:R-:W-:Y:S01]  /*4b30*/  @!UP0 UIADD3 UR32, UPT, UPT, UR21, 0x200, URZ ;  /* 0x0000020015208890 */ /* 0x000fe2000fffe0ff */
[----:B------:R-:W-:Y:S01]  /*4b40*/  @!P1 IADD3 R8, P0, PT, R16, 0x580, RZ ;  /* 0x0000058010089810 */ /* 0x000fe20007f1e0ff */
[----:B------:R-:W-:Y:S04]  /*4b50*/  VOTEU.ALL UP0, P1 ;  /* 0x0000000000ff7886 */ /* 0x000fe80000800000 */
[----:B------:R-:W-:Y:S02]  /*4b60*/  @!P1 IMAD.X R6, RZ, RZ, R17, P0 ;  /* 0x000000ffff069224 */ /* 0x000fe400000e0611 */
[----:B------:R-:W-:Y:S02]  /*4b70*/  IMAD.U32 R10, RZ, RZ, UR5 ;  /* 0x00000005ff0a7e24 */ /* 0x000fe4000f8e00ff */
[----:B------:R-:W-:Y:S03]  /*4b80*/  IMAD.U32 R11, RZ, RZ, UR4 ;  /* 0x00000004ff0b7e24 */ /* 0x000fe6000f8e00ff */
[----:B------:R-:W-:Y:S02]  /*4b90*/  @!P1 R2UR UR4, R10 ;  /* 0x000000000a0492ca */ /* 0x000fe400000e0000 */
[----:B------:R-:W-:Y:S11]  /*4ba0*/  @!P1 R2UR UR5, R11 ;  /* 0x000000000b0592ca */ /* 0x000ff600000e0000 */
[----:B------:R-:W-:Y:S02]  /*4bb0*/  @!UPT UIADD3 URZ, UPT, UPT, URZ, URZ, URZ ;  /* 0x000000fffffff290 */ /* 0x000fe4000fffe0ff */
[----:B------:R2:W-:Y:S01]  /*4bc0*/  @!UP0 UTMALDG.3D [UR32], [UR4], desc[UR6] ;  /* 0x00000620040085b4 */ /* 0x0005e20008011000 */
[----:B------:R2:W-:Y:S01]  /*4bd0*/  @!P1 SYNCS.ARRIVE.TRANS64.RED.A0TR RZ, [UR21+0x50], R0 ;  /* 0x00005000ffff99a7 */ /* 0x0005e20008300415 */
[----:B------:R-:W-:Y:S01]  /*4be0*/  SYNCS.ARRIVE.TRANS64.RED.A1T0 RZ, [UR40], RZ ;  /* 0x000000ffffff79a7 */ /* 0x000fe20008100428 */
[----:B------:R-:W3:Y:S02]  /*4bf0*/  SYNCS.PHASECHK.TRANS64.TRYWAIT P2, [UR21+0x78], R9 ;  /* 0x00007809ff0075a7 */ /* 0x000ee40008041115 */
[----:B--23--:R-:W-:Y:S05]  /*4c00*/  @!P2 BRA `(.L_x_83) ;  /* 0x00000054003ca947 */ /* 0x00cfea0003800000 */
.L_x_167:
        /* <DEDUP_REMOVED lines=8> */
[----:B------:R-:W-:Y:S01]  /*4c90*/  @!UP0 UIADD3 UR24, UPT, UPT, UR21, 0x1200, URZ ;  /* 0x0000120015188890 */ /* 0x000fe2000fffe0ff */
[----:B------:R-:W-:Y:S01]  /*4ca0*/  VOTEU.ALL UP0, P1 ;  /* 0x0000000000ff7886 */ /* 0x000fe20000800000 */
[----:B------:R-:W-:Y:S01]  /*4cb0*/  UMOV UR27, UR35 ;  /* 0x00000023001b7c82 */ /* 0x000fe20008000000 */
[----:B------:R-:W-:Y:S02]  /*4cc0*/  UMOV UR28, UR36 ;  /* 0x00000024001c7c82 */ /* 0x000fe40008000000 */
[----:B------:R-:W-:Y:S02]  /*4cd0*/  IMAD.U32 R10, RZ, RZ, UR5 ;  /* 0x00000005ff0a7e24 */ /* 0x000fe4000f8e00ff */
[----:B------:R-:W-:Y:S02]  /*4ce0*/  IMAD.U32 R11, RZ, RZ, UR4 ;  /* 0x00000004ff0b7e24 */ /* 0x000fe4000f8e00ff */
[----:B------:R-:W-:Y:S01]  /*4cf0*/  @!P1 IMAD.X R6, RZ, RZ, R17, P0 ;  /* 0x000000ffff069224 */ /* 0x000fe200000e0611 */
        /* <DEDUP_REMOVED lines=8> */
.L_x_169:
[----:B------:R-:W-:Y:S01]  /*4d80*/  @!P1 R2UR UR5, R8 ;  /* 0x00000000080592ca */ /* 0x000fe200000e0000 */
[----:B------:R-:W-:Y:S01]  /*4d90*/  VOTEU.ALL UP0, P1 ;  /* 0x0000000000ff7886 */ /* 0x000fe20000800000 */
[----:B------:R-:W-:Y:S01]  /*4da0*/  @!P1 R2UR UR4, R6 ;  /* 0x00000000060492ca */ /* 0x000fe200000e0000 */
[----:B--2---:R-:W-:Y:S01]  /*4db0*/  @!P1 IMAD.MOV.U32 R0, RZ, RZ, 0x1000 ;  /* 0x00001000ff009424 */ /* 0x004fe200078e00ff */
[----:B------:R-:W-:Y:S01]  /*4dc0*/  UMOV UR6, 0x0 ;  /* 0x0000000000067882 */ /* 0x000fe20000000000 */
[----:B------:R-:W-:Y:S01]  /*4dd0*/  UMOV UR7, 0x10000000 ;  /* 0x1000000000077882 */ /* 0x000fe20000000000 */
[----:B------:R-:W-:Y:S01]  /*4de0*/  @!UP0 UIADD3 UR18, UPT, UPT, UR34, 0x80, URZ ;  /* 0x0000008022128890 */ /* 0x000fe2000fffe0ff */
[----:B------:R-:W-:Y:S01]  /*4df0*/  VIADD R14, R14, 0x1 ;  /* 0x000000010e0e7836 */ /* 0x000fe20000000000 */
[----:B------:R-:W-:Y:S01]  /*4e00*/  @!UP0 UIADD3 UR16, UPT, UPT, UR21, 0x2200, URZ ;  /* 0x0000220015108890 */ /* 0x000fe2000fffe0ff */
[----:B------:R-:W-:Y:S01]  /*4e10*/  VOTEU.ALL UP0, P1 ;  /* 0x0000000000ff7886 */ /* 0x000fe20000800000 */
[----:B------:R-:W-:Y:S01]  /*4e20*/  UMOV UR19, UR35 ;  /* 0x0000002300137c82 */ /* 0x000fe20008000000 */
[----:B------:R-:W-:Y:S02]  /*4e30*/  UMOV UR20, UR36 ;  /* 0x0000002400147c82 */ /* 0x000fe40008000000 */
        /* <DEDUP_REMOVED lines=10> */
.L_x_171:
[----:B------:R-:W-:Y:S01]  /*4ee0*/  @!P1 IADD3 R6, P0, PT, R16, 0x580, RZ ;  /* 0x0000058010069810 */ /* 0x000fe20007f1e0ff */
[----:B------:R-:W-:Y:S01]  /*4ef0*/  VOTEU.ALL UP0, P1 ;  /* 0x0000000000ff7886 */ /* 0x000fe20000800000 */
[----:B------:R-:W-:Y:S01]  /*4f00*/  UMOV UR6, 0x0 ;  /* 0x0000000000067882 */ /* 0x000fe20000000000 */
[----:B------:R-:W-:Y:S01]  /*4f10*/  UMOV UR7, 0x10000000 ;  /* 0x1000000000077882 */ /* 0x000fe20000000000 */
[----:B------:R-:W-:Y:S01]  /*4f20*/  @!P1 R2UR UR5, R6 ;  /* 0x00000000060592ca */ /* 0x000fe200000e0000 */
[----:B--2---:R-:W-:Y:S01]  /*4f30*/  @!P1 IMAD.X R0, RZ, RZ, R17, P0 ;  /* 0x000000ffff009224 */ /* 0x004fe200000e0611 */
[----:B------:R-:W-:Y:S01]  /*4f40*/  @!UP0 UIADD3 UR10, UPT, UPT, UR34, 0xc0, URZ ;  /* 0x000000c0220a8890 */ /* 0x000fe2000fffe0ff */
[----:B------:R-:W-:Y:S01]  /*4f50*/  R2UR UR16, R87 ;  /* 0x00000000571072ca */ /* 0x000fe200000e0000 */
[----:B------:R-:W-:Y:S01]  /*4f60*/  @!UP0 UIADD3 UR8, UPT, UPT, UR21, 0x3200, URZ ;  /* 0x0000320015088890 */ /* 0x000fe2000fffe0ff */
[----:B------:R-:W-:Y:S01]  /*4f70*/  ISETP.NE.AND P0, PT, R14, 0x2, PT ;  /* 0x000000020e00780c */ /* 0x000fe20003f05270 */
[----:B------:R-:W-:Y:S01]  /*4f80*/  @!UP0 UIADD3 UR9, UPT, UPT, UR21, 0x68, URZ ;  /* 0x0000006815098890 */ /* 0x000fe2000fffe0ff */
[----:B------:R-:W-:Y:S01]  /*4f90*/  @!P1 R2UR UR4, R0 ;  /* 0x00000000000492ca */ /* 0x000fe200000e0000 */
[----:B------:R-:W-:Y:S01]  /*4fa0*/  VOTEU.ALL UP0, P1 ;  /* 0x0000000000ff7886 */ /* 0x000fe20000800000 */
[----:B------:R-:W-:Y:S01]  /*4fb0*/  UMOV UR11, UR35 ;  /* 0x00000023000b7c82 */ /* 0x000fe20008000000 */
[----:B------:R-:W-:Y:S01]  /*4fc0*/  UMOV UR12, UR36 ;  /* 0x00000024000c7c82 */ /* 0x000fe20008000000 */
[----:B------:R-:W-:Y:S01]  /*4fd0*/  SEL R0, RZ, 0x1, P0 ;  /* 0x00000001ff007807 */ /* 0x000fe20000000000 */
[----:B------:R-:W-:Y:S01]  /*4fe0*/  UPLOP3.LUT UP3, UPT, UPT, UPT, UPT, 0x80, 0x8 ;  /* 0x000000000008789c */ /* 0x000fe20003f6f070 */
[----:B------:R-:W-:Y:S01]  /*4ff0*/  IMAD.U32 R8, RZ, RZ, UR5 ;  /* 0x00000005ff087e24 */ /* 0x000fe2000f8e00ff */
[----:B------:R-:W-:Y:S01]  /*5000*/  LOP3.LUT R15, R15, 0x1, RZ, 0x3c, !PT ;  /* 0x000000010f0f7812 */ /* 0x000fe200078e3cff */
[----:B------:R-:W-:Y:S01]  /*5010*/  UMOV UR36, UR29 ;  /* 0x0000001d00247c82 */ /* 0x000fe20008000000 */
[----:B------:R-:W-:Y:S01]  /*5020*/  LOP3.LUT R13, R13, R0, RZ, 0x3c, !PT ;  /* 0x000000000d0d7212 */ /* 0x000fe200078e3cff */
[----:B------:R-:W-:Y:S01]  /*5030*/  UIADD3 UR20, UPT, UPT, UR13, UR16, URZ ;  /* 0x000000100d147290 */ /* 0x000fe2000fffe0ff */
[----:B------:R-:W-:Y:S01]  /*5040*/  SEL R14, R14, RZ, P0 ;  /* 0x000000ff0e0e7207 */ /* 0x000fe20000000000 */
[----:B------:R-:W-:Y:S01]  /*5050*/  UIADD3 UR16, UPT, UPT, UR14, UR59, URZ ;  /* 0x0000003b0e107290 */ /* 0x000fe2000fffe0ff */
[----:B------:R-:W-:Y:S01]  /*5060*/  IMAD.U32 R9, RZ, RZ, UR4 ;  /* 0x00000004ff097e24 */ /* 0x000fe2000f8e00ff */
[----:B------:R-:W-:Y:S04]  /*5070*/  @!P1 R2UR UR4, R8 ;  /* 0x00000000080492ca */ /* 0x000fe800000e0000 */
[----:B------:R-:W-:Y:S11]  /*5080*/  @!P1 R2UR UR5, R9 ;  /* 0x00000000090592ca */ /* 0x000ff600000e0000 */
[----:B------:R-:W-:Y:S02]  /*5090*/  @!UPT UIADD3 URZ, UPT, UPT, URZ, URZ, URZ ;  /* 0x000000fffffff290 */ /* 0x000fe4000fffe0ff */
[----:B------:R2:W-:Y:S01]  /*50a0*/  @!UP0 UTMALDG.3D [UR8], [UR4], desc[UR6] ;  /* 0x00000608040085b4 */ /* 0x0005e20008011000 */
[----:B------:R2:W-:Y:S01]  /*50b0*/  @!P1 SYNCS.ARRIVE.TRANS64.RED.A0TR RZ, [UR21+0x68], R7 ;  /* 0x00006807ffff99a7 */ /* 0x0005e20008300415 */
[----:B------:R-:W-:Y:S01]  /*50c0*/  SYNCS.ARRIVE.TRANS64.RED.A1T0 RZ, [UR37], RZ ;  /* 0x000000ffffff79a7 */ /* 0x000fe20008100425 */
[----:B------:R-:W-:Y:S05]  /*50d0*/  BRA.U UP1, `(.L_x_86) ;  /* 0xfffffff101747547 */ /* 0x000fea000b83ffff */
[----:B------:R-:W-:-:S04]  /*50e0*/  SHF.L.U32 R3, R15, 0x1f, RZ ;  /* 0x0000001f0f037819 */ /* 0x000fc800000006ff */
[----:B------:R-:W3:Y:S02]  /*50f0*/  SYNCS.PHASECHK.TRANS64.TRYWAIT P0, [UR21+0x70], R3 ;  /* 0x00007003ff0075a7 */ /* 0x000ee40008001115 */
[----:B---3--:R-:W-:Y:S05]  /*5100*/  @!P0 BRA `(.L_x_87) ;  /* 0x0000005000448947 */ /* 0x008fea0003800000 */
.L_x_173:
[----:B------:R-:W4:Y:S02]  /*5110*/  SYNCS.PHASECHK.TRANS64.TRYWAIT P0, [UR21+0x78], R3 ;  /* 0x00007803ff0075a7 */ /* 0x000f240008001115 */
[----:B----4-:R-:W-:Y:S05]  /*5120*/  @!P0 BRA `(.L_x_88) ;  /* 0x0000005000548947 */ /* 0x010fea0003800000 */
.L_x_175:
[----:B------:R-:W4:Y:S02]  /*5130*/  SYNCS.PHASECHK.TRANS64.TRYWAIT P0, [UR21+0x80], R3 ;  /* 0x00008003ff0075a7 */ /* 0x000f240008001115 */
[----:B----4-:R-:W-:Y:S05]  /*5140*/  @!P0 BRA `(.L_x_89) ;  /* 0x0000005000648947 */ /* 0x010fea0003800000 */
.L_x_177:
[----:B---3--:R-:W-:-:S07]  /*5150*/  MOV R0, UR21 ;  /* 0x0000001500007c02 */ /* 0x008fce0008000f00 */
.L_x_90:
[----:B---3--:R-:W-:-:S04]  /*5160*/  SHF.L.U32 R3, R15, 0x1f, RZ ;  /* 0x0000001f0f037819 */ /* 0x008fc800000006ff */
[----:B------:R3:W4:Y:S03]  /*5170*/  SYNCS.PHASECHK.TRANS64.TRYWAIT P0, [R0+URZ+0x88], R3 ;  /* 0x00008803000075a7 */ /* 0x00072600080011ff */
[----:B----4-:R-:W-:Y:S05]  /*5180*/  @!P0 NANOSLEEP.SYNCS 0x989680 ;  /* 0x009896800000895d */ /* 0x010fea0003900000 */
[----:B------:R-:W4:Y:S02]  /*5190*/  @!P0 SYNCS.PHASECHK.TRANS64 P0, [R0+URZ+0x88], R3 ;  /* 0x00008803000085a7 */ /* 0x000f2400080010ff */
[----:B-12-4-:R-:W-:Y:S05]  /*51a0*/  @P0 EXIT ;  /* 0x000000000000094d */ /* 0x016fea0003800000 */
[----:B------:R-:W-:Y:S05]  /*51b0*/  BRA `(.L_x_90) ;  /* 0xfffffffc00e87947 */ /* 0x000fea000383ffff */
.L_x_75:
[----:B------:R-:W-:-:S06]  /*51c0*/  UISETP.GE.AND UP0, UPT, UR17, 0x4, UPT ;  /* 0x000000041100788c */ /* 0x000fcc000bf06270 */
[----:B------:R-:W-:-:S13]  /*51d0*/  PLOP3.LUT P0, PT, PT, PT, UP0, 0x80, 0x8 ;  /* 0x000000000008781c */ /* 0x000fda0003f0f008 */
[----:B-1----:R-:W-:Y:S05]  /*51e0*/  @!P0 EXIT ;  /* 0x000000000000894d */ /* 0x002fea0003800000 */
[----:B------:R-:W1:Y:S08]  /*51f0*/  S2UR UR4, SR_CgaCtaId ;  /* 0x00000000000479c3 */ /* 0x000e700000008800 */
[----:B------:R-:W-:Y:S01]  /*5200*/  BAR.SYNC.DEFER_BLOCKING 0x6, 0xa0 ;  /* 0x0182800000007b1d */ /* 0x000fe20000010000 */
[C---:B------:R-:W-:Y:S01]  /*5210*/  IMAD.SHL.U32 R7, R95.reuse, 0x40, RZ ;  /* 0x000000405f077824 */ /* 0x040fe200078e00ff */
[C---:B------:R-:W-:Y:S01]  /*5220*/  LOP3.LUT R97, R95.reuse, 0x60, RZ, 0xc0, !PT ;  /* 0x000000605f617812 */ /* 0x040fe200078ec0ff */
[----:B------:R-:W-:-:S02]  /*5230*/  IMAD.SHL.U32 R4, R95, 0x20, RZ ;  /* 0x000000205f047824 */ /* 0x000fc400078e00ff */
[----:B------:R-:W-:Y:S02]  /*5240*/  HFMA2 R36, -RZ, RZ, 0, 0 ;  /* 0x00000000ff247431 */ /* 0x000fe400000001ff */
[----:B------:R-:W-:Y:S01]  /*5250*/  IMAD.SHL.U32 R6, R95, 0x2, RZ ;  /* 0x000000025f067824 */ /* 0x000fe200078e00ff */
[----:B------:R-:W-:Y:S01]  /*5260*/  UMOV UR44, 0x400 ;  /* 0x00000400002c7882 */ /* 0x000fe20000000000 */
[----:B------:R-:W2:Y:S01]  /*5270*/  LDC.64 R82, c[0x0][0x8b0] ;  /* 0x00022c00ff527b82 */ /* 0x000ea20000000a00 */
[----:B------:R-:W-:Y:S01]  /*5280*/  LOP3.LUT R5, R7, 0x180, RZ, 0xc0, !PT ;  /* 0x0000018007057812 */ /* 0x000fe200078ec0ff */
[----:B------:R-:W-:Y:S01]  /*5290*/  IMAD.U32 R37, R95, 0x10000, RZ ;  /* 0x000100005f257824 */ /* 0x000fe200078e00ff */
[----:B------:R-:W-:Y:S01]  /*52a0*/  LOP3.LUT R4, R4, 0xc00, RZ, 0xc0, !PT ;  /* 0x00000c0004047812 */ /* 0x000fe200078ec0ff */
[----:B------:R-:W-:Y:S01]  /*52b0*/  IMAD.MOV.U32 R94, RZ, RZ, RZ ;  /* 0x000000ffff5e7224 */ /* 0x000fe200078e00ff */
[----:B------:R-:W-:Y:S01]  /*52c0*/  LOP3.LUT R6, R5, 0x20, R6, 0xf8, !PT ;  /* 0x0000002005067812 */ /* 0x000fe200078ef806 */
[----:B------:R-:W-:Y:S01]  /*52d0*/  IMAD.SHL.U32 R5, R95, 0x8, RZ ;  /* 0x000000085f057824 */ /* 0x000fe200078e00ff */
[----:B------:R-:W-:Y:S01]  /*52e0*/  LOP3.LUT R4, R4, 0x40, R7, 0xf8, !PT ;  /* 0x0000004004047812 */ /* 0x000fe200078ef807 */
[----:B------:R-:W3:Y:S01]  /*52f0*/  LDC.64 R80, c[0x0][0x8a8] ;  /* 0x00022a00ff507b82 */ /* 0x000ee20000000a00 */
[----:B------:R-:W-:Y:S01]  /*5300*/  LOP3.LUT R37, R37, 0x600000, RZ, 0xc0, !PT ;  /* 0x0060000025257812 */ /* 0x000fe200078ec0ff */
[----:B------:R-:W-:Y:S01]  /*5310*/  IMAD.MOV.U32 R89, RZ, RZ, RZ ;  /* 0x000000ffff597224 */ /* 0x000fe200078e00ff */
[----:B------:R-:W-:-:S02]  /*5320*/  LOP3.LUT R95, R95, 0x2, RZ, 0xc0, !PT ;  /* 0x000000025f5f7812 */ /* 0x000fc400078ec0ff */
[----:B------:R-:W-:Y:S02]  /*5330*/  CS2R R92, SRZ ;  /* 0x00000000005c7805 */ /* 0x000fe4000001ff00 */
[----:B------:R-:W-:Y:S01]  /*5340*/  LOP3.LUT R5, R6, 0x30, R5, 0x78, !PT ;  /* 0x0000003006057812 */ /* 0x000fe200078e7805 */
[----:B------:R-:W4:Y:S01]  /*5350*/  LDCU UR57, c[0x0][0x370] ;  /* 0x00006e00ff3977ac */ /* 0x000f220008000800 */
[----:B------:R-:W-:Y:S01]  /*5360*/  LOP3.LUT R4, R4, 0x200, R7, 0xf8, !PT ;  /* 0x0000020004047812 */ /* 0x000fe200078ef807 */
[----:B------:R-:W-:Y:S01]  /*5370*/  IMAD.MOV R90, RZ, RZ, -R95 ;  /* 0x000000ffff5a7224 */ /* 0x000fe200078e0a5f */
[----:B------:R-:W-:Y:S01]  /*5380*/  MOV R91, RZ ;  /* 0x000000ff005b7202 */ /* 0x000fe20000000f00 */
[----:B-1----:R-:W-:Y:S01]  /*5390*/  ULEA UR44, UR4, UR44, 0x18 ;  /* 0x0000002c042c7291 */ /* 0x002fe2000f8ec0ff */
[----:B------:R-:W-:Y:S01]  /*53a0*/  LOP3.LUT R84, R4, R5, RZ, 0xfc, !PT ;  /* 0x0000000504547212 */ /* 0x000fe200078efcff */
[----:B------:R-:W1:Y:S02]  /*53b0*/  LDCU.64 UR62, c[0x0][0x348] ;  /* 0x00006900ff3e77ac */ /* 0x000e640008000a00 */
[----:B------:R-:W-:-:S02]  /*53c0*/  UIADD3 UR4, UPT, UPT, UR44, 0x4200, URZ ;  /* 0x000042002c047890 */ /* 0x000fc4000fffe0ff */
[----:B------:R-:W-:-:S03]  /*53d0*/  UIADD3 UR5, UPT, UPT, UR44, 0x200, URZ ;  /* 0x000002002c057890 */ /* 0x000fc6000fffe0ff */
[----:B------:R-:W4:Y:S01]  /*53e0*/  LDS R0, [UR44+0x150] ;  /* 0x0001502cff007984 */ /* 0x000f220008000800 */
[----:B------:R-:W1:Y:S01]  /*53f0*/  LDCU UR43, c[0x0][0xb0c] ;  /* 0x00016180ff2b77ac */ /* 0x000e620008000800 */
[----:B------:R-:W-:Y:S02]  /*5400*/  IMAD.U32 R96, RZ, RZ, UR4 ;  /* 0x00000004ff607e24 */ /* 0x000fe4000f8e00ff */
[----:B------:R-:W-:Y:S01]  /*5410*/  IMAD.U32 R98, RZ, RZ, UR5 ;  /* 0x00000005ff627e24 */ /* 0x000fe2000f8e00ff */
[----:B------:R-:W1:Y:S01]  /*5420*/  LDCU UR39, c[0x0][0xb30] ;  /* 0x00016600ff2777ac */ /* 0x000e620008000800 */
[----:B------:R-:W1:Y:S01]  /*5430*/  LDCU.64 UR46, c[0x0][0x888] ;  /* 0x00011100ff2e77ac */ /* 0x000e620008000a00 */
[----:B------:R-:W1:Y:S01]  /*5440*/  LDCU.64 UR40, c[0x0][0xb28] ;  /* 0x00016500ff2877ac */ /* 0x000e620008000a00 */
[----:B------:R-:W1:Y:S01]  /*5450*/  LDCU.64 UR60, c[0x0][0x890] ;  /* 0x00011200ff3c77ac */ /* 0x000e620008000a00 */
[----:B------:R-:W1:Y:S01]  /*5460*/  LDCU.128 UR52, c[0x0][0xb10] ;  /* 0x00016200ff3477ac */ /* 0x000e620008000c00 */
[----:B------:R-:W1:Y:S02]  /*5470*/  LDCU UR56, c[0x0][0x374] ;  /* 0x00006e80ff3877ac */ /* 0x000e640008000800 */
[----:B-1234-:R-:W-:-:S07]  /*5480*/  IMAD.IADD R37, R0, 0x1, R37 ;  /* 0x0000000100257824 */ /* 0x01efce00078e0225 */
.L_x_132:
[C---:B------:R-:W-:Y:S02]  /*5490*/  LEA R3, R89.reuse, UR44, 0x3 ;  /* 0x0000002c59037c11 */ /* 0x040fe4000f8e18ff */
[----:B------:R-:W-:Y:S02]  /*54a0*/  SHF.L.U32 R0, R92, 0x1f, RZ ;  /* 0x0000001f5c007819 */ /* 0x000fe400000006ff */
[----:B------:R-:W-:Y:S02]  /*54b0*/  LEA R5, R89, UR44, 0x4 ;  /* 0x0000002c59057c11 */ /* 0x000fe4000f8e20ff */
[----:B-1----:R-:W1:Y:S02]  /*54c0*/  SYNCS.PHASECHK.TRANS64.TRYWAIT P0, [R3+URZ+0xa0], R0 ;  /* 0x0000a000030075a7 */ /* 0x002e6400080011ff */
[----:B-1----:R-:W-:Y:S05]  /*54d0*/  @!P0 BRA `(.L_x_91) ;  /* 0x0000004c00988947 */ /* 0x002fea0003800000 */
.L_x_178:
        /* <DEDUP_REMOVED lines=11> */
[----:B------:R-:W-:Y:S01]  /*5590*/  PLOP3.LUT P0, PT, PT, PT, UP1, 0x80, 0x8 ;  /* 0x000000000008781c */ /* 0x000fe20003f0f018 */
[----:B------:R-:W-:Y:S11]  /*55a0*/  UP2UR UR45, UPR, URZ, 0x2 ;  /* 0x00000002ff2d7883 */ /* 0x000ff60008000000 */
[----:B------:R-:W-:Y:S01]  /*55b0*/  @!UPT UIADD3 URZ, UPT, UPT, URZ, URZ, URZ ;  /* 0x000000fffffff290 */ /* 0x000fe2000fffe0ff */
[----:B-1----:R-:W-:Y:S02]  /*55c0*/  @P0 SHF.R.U32.HI R0, RZ, 0x10, R5 ;  /* 0x00000010ff000819 */ /* 0x002fe40000011605 */
        /* <DEDUP_REMOVED lines=12> */
[----:B------:R-:W2:Y:S01]  /*5690*/  LDCU UR12, c[0x0][0xb20] ;  /* 0x00016400ff0c77ac */ /* 0x000ea20008000800 */
[----:B------:R-:W-:Y:S02]  /*56a0*/  UIMAD.WIDE.U32 UR4, UR56, UR55, URZ ;  /* 0x00000037380472a5 */ /* 0x000fe4000f8e00ff */
[----:B------:R-:W-:Y:S02]  /*56b0*/  UIMAD.WIDE.U32 UR6, UR57, UR52, URZ ;  /* 0x00000034390672a5 */ /* 0x000fe4000f8e00ff */
[----:B------:R-:W-:Y:S02]  /*56c0*/  UISETP.NE.AND UP0, UPT, UR54, 0x1, UPT ;  /* 0x000000013600788c */ /* 0x000fe4000bf05270 */
[----:B------:R-:W-:Y:S02]  /*56d0*/  UIMAD.WIDE.U32 UR8, UR37, UR55, URZ ;  /* 0x00000037250872a5 */ /* 0x000fe4000f8e00ff */
[----:B------:R-:W-:Y:S02]  /*56e0*/  UIMAD.WIDE.U32 UR10, UR38, UR52, URZ ;  /* 0x00000034260a72a5 */ /* 0x000fe4000f8e00ff */
[----:B------:R-:W-:Y:S02]  /*56f0*/  UISETP.NE.AND UP1, UPT, UR43, 0x1, UPT ;  /* 0x000000012b00788c */ /* 0x000fe4000bf25270 */
[----:B------:R-:W-:Y:S01]  /*5700*/  UISETP.NE.AND UP2, UPT, UR42, 0x1, UPT ;  /* 0x000000012a00788c */ /* 0x000fe2000bf45270 */
[----:B------:R-:W-:Y:S02]  /*5710*/  UMOV UR4, UR5 ;  /* 0x0000000500047c82 */ /* 0x000fe40008000000 */
[----:B--2---:R-:W-:Y:S03]  /*5720*/  USHF.R.U32.HI UR5, URZ, UR12, UR4 ;  /* 0x0000000cff057299 */ /* 0x004fe60008011604 */
[----:B------:R-:W-:Y:S02]  /*5730*/  UMOV UR4, UR7 ;  /* 0x0000000700047c82 */ /* 0x000fe40008000000 */
[----:B------:R-:W-:Y:S02]  /*5740*/  USHF.R.U32.HI UR7, URZ, UR53, UR4 ;  /* 0x00000035ff077299 */ /* 0x000fe40008011604 */
[----:B------:R-:W-:Y:S02]  /*5750*/  USEL UR4, UR56, UR5, !UP0 ;  /* 0x0000000538047287 */ /* 0x000fe4000c000000 */
[----:B------:R-:W-:Y:S01]  /*5760*/  USEL UR7, UR57, UR7, !UP1 ;  /* 0x0000000739077287 */ /* 0x000fe2000c800000 */
[----:B------:R-:W-:Y:S01]  /*5770*/  UMOV UR5, UR9 ;  /* 0x0000000900057c82 */ /* 0x000fe20008000000 */
[----:B------:R-:W-:Y:S02]  /*5780*/  UIMAD.WIDE.U32 UR8, UR4, UR40, URZ ;  /* 0x00000028040872a5 */ /* 0x000fe4000f8e00ff */
[----:B------:R-:W-:Y:S03]  /*5790*/  USHF.R.U32.HI UR6, URZ, UR12, UR5 ;  /* 0x0000000cff067299 */ /* 0x000fe60008011605 */
[----:B------:R-:W-:Y:S01]  /*57a0*/  UMOV UR5, UR11 ;  /* 0x0000000b00057c82 */ /* 0x000fe20008000000 */
[----:B------:R-:W-:Y:S02]  /*57b0*/  UIMAD.WIDE.U32 UR10, UR7, UR40, URZ ;  /* 0x00000028070a72a5 */ /* 0x000fe4000f8e00ff */
[----:B------:R-:W-:Y:S02]  /*57c0*/  USHF.R.U32.HI UR12, URZ, UR53, UR5 ;  /* 0x00000035ff0c7299 */ /* 0x000fe40008011605 */
[----:B------:R-:W-:Y:S01]  /*57d0*/  USEL UR6, UR37, UR6, !UP0 ;  /* 0x0000000625067287 */ /* 0x000fe2000c000000 */
[----:B------:R-:W-:Y:S02]  /*57e0*/  UMOV UR5, UR9 ;  /* 0x0000000900057c82 */ /* 0x000fe40008000000 */
[----:B------:R-:W-:Y:S01]  /*57f0*/  UMOV UR10, UR11 ;  /* 0x0000000b000a7c82 */ /* 0x000fe20008000000 */
[----:B------:R-:W-:Y:S02]  /*5800*/  @UP2 USHF.R.U32.HI UR4, URZ, UR41, UR5 ;  /* 0x00000029ff042299 */ /* 0x000fe40008011605 */
[----:B------:R-:W-:Y:S02]  /*5810*/  @UP2 USHF.R.U32.HI UR7, URZ, UR41, UR10 ;  /* 0x00000029ff072299 */ /* 0x000fe4000801160a */
[----:B------:R-:W-:Y:S02]  /*5820*/  UIMAD UR4, UR42, UR4, URZ ;  /* 0x000000042a0472a4 */ /* 0x000fe4000f8e02ff */
        /* <DEDUP_REMOVED lines=8> */
[----:B------:R-:W-:Y:S02]  /*58b0*/  USEL UR11, UR6, UR4, !UP2 ;  /* 0x00000004060b7287 */ /* 0x000fe4000d000000 */
[----:B------:R-:W-:Y:S02]  /*58c0*/  UIADD3 UR8, UPT, UPT, -UR5, URZ, URZ ;  /* 0x000000ff05087290 */ /* 0x000fe4000fffe1ff */
[----:B------:R-:W-:Y:S01]  /*58d0*/  UIADD3 UR10, UPT, UPT, -UR11, URZ, URZ ;  /* 0x000000ff0b0a7290 */ /* 0x000fe2000fffe1ff */
[----:B------:R-:W-:Y:S01]  /*58e0*/  @!UP0 UMOV UR4, UR9 ;  /* 0x0000000900048c82 */ /* 0x000fe20008000000 */
[----:B------:R-:W-:Y:S02]  /*58f0*/  UIADD3 UR9, UPT, UPT, -UR6, URZ, URZ ;  /* 0x000000ff06097290 */ /* 0x000fe4000fffe1ff */
[----:B------:R-:W-:Y:S02]  /*5900*/  @!UP0 USHF.R.U32.HI UR4, URZ, UR41, UR4 ;  /* 0x00000029ff048299 */ /* 0x000fe40008011604 */
[----:B------:R-:W-:Y:S02]  /*5910*/  UIMAD UR10, UR42, UR10, UR6 ;  /* 0x0000000a2a0a72a4 */ /* 0x000fe4000f8e0206 */
[----:B------:R-:W-:Y:S04]  /*5920*/  @!UP0 USEL UR4, UR5, UR4, !UP2 ;  /* 0x0000000405048287 */ /* 0x000fe8000d000000 */
[----:B------:R-:W-:Y:S02]  /*5930*/  @!UP0 UIMAD UR10, UR7, UR10, UR4 ;  /* 0x0000000a070a82a4 */ /* 0x000fe4000f8e0204 */
[----:B------:R-:W-:Y:S02]  /*5940*/  @!UP0 UIADD3 UR11, UPT, UPT, UR11, -UR4, URZ ;  /* 0x800000040b0b8290 */ /* 0x000fe4000fffe0ff */
[----:B------:R-:W-:Y:S02]  /*5950*/  UIMAD UR7, UR43, UR8, UR38 ;  /* 0x000000082b0772a4 */ /* 0x000fe4000f8e0226 */
[----:B------:R-:W-:Y:S02]  /*5960*/  @!UP0 UIMAD UR6, UR11, UR42, UR5 ;  /* 0x0000002a0b0682a4 */ /* 0x000fe4000f8e0205 */
[----:B------:R-:W-:Y:S01]  /*5970*/  UIMAD UR4, UR54, UR9, UR37 ;  /* 0x00000009360472a4 */ /* 0x000fe2000f8e0225 */
[----:B------:R-:W-:Y:S02]  /*5980*/  @!UP0 UMOV UR5, UR10 ;  /* 0x0000000a00058c82 */ /* 0x000fe40008000000 */
[----:B------:R-:W-:Y:S02]  /*5990*/  UIMAD UR38, UR5, UR43, UR7 ;  /* 0x0000002b052672a4 */ /* 0x000fe4000f8e0207 */
[----:B------:R-:W-:Y:S11]  /*59a0*/  UIMAD UR37, UR6, UR54, UR4 ;  /* 0x00000036062572a4 */ /* 0x000ff6000f8e0204 */
[----:B------:R-:W-:Y:S01]  /*59b0*/  @!UPT UIADD3 URZ, UPT, UPT, URZ, URZ, URZ ;  /* 0x000000fffffff290 */ /* 0x000fe2000fffe0ff */
.L_x_92:
[----:B------:R-:W-:Y:S01]  /*59c0*/  UISETP.NE.AND UP0, UPT, UR39, 0x1, UPT ;  /* 0x000000012700788c */ /* 0x000fe2000bf05270 */
[----:B------:R-:W-:Y:S01]  /*59d0*/  IADD3 R89, PT, PT, R89, 0x1, RZ ;  /* 0x0000000159597810 */ /* 0x000fe20007ffe0ff */
[----:B------:R-:W-:Y:S02]  /*59e0*/  UIADD3 UR11, UPT, UPT, UR44, 0x200, URZ ;  /* 0x000002002c0b7890 */ /* 0x000fe4000fffe0ff */
[----:B------:R-:W-:Y:S02]  /*59f0*/  USHF.L.U32 UR50, UR16, 0x6, URZ ;  /* 0x0000000610327899 */ /* 0x000fe400080006ff */
[----:B------:R-:W-:Y:S05]  /*5a00*/  USHF.L.U32 UR49, UR20, 0x8, URZ ;  /* 0x0000000814317899 */ /* 0x000fea00080006ff */
[----:B------:R-:W2:Y:S01]  /*5a10*/  @!UP0 LDCU.128 UR12, c[0x0][0xb10] ;  /* 0x00016200ff0c87ac */ /* 0x000ea20008000c00 */
[----:B------:R-:W3:Y:S01]  /*5a20*/  @!UP0 LDCU UR5, c[0x0][0xb0c] ;  /* 0x00016180ff0587ac */ /* 0x000ee20008000800 */
[----:B------:R-:W4:Y:S01]  /*5a30*/  @!UP0 LDCU UR10, c[0x0][0xb20] ;  /* 0x00016400ff0a87ac */ /* 0x000f220008000800 */
[----:B--2---:R-:W-:Y:S02]  /*5a40*/  UIMAD.WIDE.U32 UR8, UR38, UR12, URZ ;  /* 0x0000000c260872a5 */ /* 0x004fe4000f8e00ff */
[----:B------:R-:W-:Y:S02]  /*5a50*/  UIMAD.WIDE.U32 UR6, UR37, UR15, URZ ;  /* 0x0000000f250672a5 */ /* 0x000fe4000f8e00ff */
[----:B------:R-:W-:Y:S03]  /*5a60*/  @!UP0 UISETP.NE.AND UP1, UPT, UR14, 0x1, UPT ;  /* 0x000000010e00888c */ /* 0x000fe6000bf25270 */
[----:B------:R-:W-:Y:S01]  /*5a70*/  @!UP0 UMOV UR4, UR9 ;  /* 0x0000000900048c82 */ /* 0x000fe20008000000 */
[----:B---3--:R-:W-:Y:S02]  /*5a80*/  @!UP0 UISETP.NE.AND UP2, UPT, UR5, 0x1, UPT ;  /* 0x000000010500888c */ /* 0x008fe4000bf45270 */
[----:B------:R-:W-:Y:S01]  /*5a90*/  @!UP0 USHF.R.U32.HI UR4, URZ, UR13, UR4 ;  /* 0x0000000dff048299 */ /* 0x000fe20008011604 */
[----:B------:R-:W-:Y:S02]  /*5aa0*/  @!UP0 UMOV UR6, UR7 ;  /* 0x0000000700068c82 */ /* 0x000fe40008000000 */
[----:B----4-:R-:W-:Y:S02]  /*5ab0*/  @!UP0 USHF.R.U32.HI UR6, URZ, UR10, UR6 ;  /* 0x0000000aff068299 */ /* 0x010fe40008011606 */
[----:B------:R-:W-:Y:S02]  /*5ac0*/  @!UP0 USEL UR7, UR38, UR4, !UP2 ;  /* 0x0000000426078287 */ /* 0x000fe4000d000000 */
[----:B------:R-:W-:Y:S04]  /*5ad0*/  @!UP0 USEL UR6, UR37, UR6, !UP1 ;  /* 0x0000000625068287 */ /* 0x000fe8000c800000 */
[----:B------:R-:W-:Y:S02]  /*5ae0*/  @!UP0 UIADD3 UR4, UPT, UPT, -UR7, UR6, URZ ;  /* 0x0000000607048290 */ /* 0x000fe4000fffe1ff */
[----:B------:R-:W-:Y:S02]  /*5af0*/  @!UP0 UIADD3 UR6, UPT, UPT, UR7, -UR6, URZ ;  /* 0x8000000607068290 */ /* 0x000fe4000fffe0ff */
[----:B------:R-:W-:Y:S02]  /*5b00*/  @!UP0 UIMAD UR38, UR4, UR5, UR38 ;  /* 0x00000005042682a4 */ /* 0x000fe4000f8e0226 */
[----:B------:R-:W-:Y:S02]  /*5b10*/  @!UP0 UIMAD UR37, UR6, UR14, UR37 ;  /* 0x0000000e062582a4 */ /* 0x000fe4000f8e0225 */
[----:B------:R-:W-:Y:S09]  /*5b20*/  ULOP3.LUT UP0, URZ, UR11, 0x1b0, URZ, 0xc0, !UPT ;  /* 0x000001b00bff7892 */ /* 0x000ff2000f80c0ff */
[----:B------:R-:W-:Y:S05]  /*5b30*/  BRA.U !UP0, `(.L_x_93) ;  /* 0x0000000108407547 */ /* 0x000fea000b800000 */
[----:B------:R-:W2:Y:S01]  /*5b40*/  LDCU.64 UR8, c[0x4][0x88] ;  /* 0x01001100ff0877ac */ /* 0x000ea20008000a00 */
[----:B------:R-:W-:Y:S01]  /*5b50*/  MOV R3, 0x0 ;  /* 0x0000000000037802 */ /* 0x000fe20000000f00 */
[----:B------:R-:W-:Y:S02]  /*5b60*/  HFMA2 R12, -RZ, RZ, 0, 5.9604644775390625e-08 ;  /* 0x00000001ff0c7431 */ /* 0x000fe400000001ff */
[----:B------:R-:W-:Y:S02]  /*5b70*/  IMAD.MOV.U32 R8, RZ, RZ, 0x70 ;  /* 0x00000070ff087424 */ /* 0x000fe400078e00ff */
[----:B------:R-:W-:Y:S01]  /*5b80*/  IMAD.MOV.U32 R13, RZ, RZ, RZ ;  /* 0x000000ffff0d7224 */ /* 0x000fe200078e00ff */
[----:B------:R-:W3:Y:S01]  /*5b90*/  LDCU.64 UR6, c[0x4][0x90] ;  /* 0x01001200ff0677ac */ /* 0x000ee20008000a00 */
[----:B------:R-:W4:Y:S01]  /*5ba0*/  LDC.64 R2, c[0x4][R3] ;  /* 0x0100000003027b82 */ /* 0x000f220000000a00 */
[----:B------:R-:W1:Y:S01]  /*5bb0*/  LDCU.64 UR4, c[0x4][0x8] ;  /* 0x01000100ff0477ac */ /* 0x000e620008000a00 */
[----:B--2---:R-:W-:Y:S01]  /*5bc0*/  MOV R5, UR9 ;  /* 0x0000000900057c02 */ /* 0x004fe20008000f00 */
[----:B------:R-:W-:Y:S01]  /*5bd0*/  IMAD.U32 R4, RZ, RZ, UR8 ;  /* 0x00000008ff047e24 */ /* 0x000fe2000f8e00ff */
[----:B---3--:R-:W-:Y:S01]  /*5be0*/  MOV R7, UR7 ;  /* 0x0000000700077c02 */ /* 0x008fe20008000f00 */
[----:B------:R-:W-:Y:S01]  /*5bf0*/  IMAD.U32 R6, RZ, RZ, UR6 ;  /* 0x00000006ff067e24 */ /* 0x000fe2000f8e00ff */
[----:B-1----:R-:W-:Y:S01]  /*5c00*/  MOV R11, UR5 ;  /* 0x00000005000b7c02 */ /* 0x002fe20008000f00 */
[----:B------:R-:W-:Y:S02]  /*5c10*/  IMAD.U32 R10, RZ, RZ, UR4 ;  /* 0x00000004ff0a7e24 */ /* 0x000fe4000f8e00ff */
[----:B------:R-:W-:Y:S07]  /*5c20*/  LEPC R20, `(.L_x_93) ;  /* 0x000000001014794e */ /* 0x000fee0000000000 */
[----:B----45:R-:W-:Y:S05]  /*5c30*/  CALL.ABS.NOINC R2 ;  /* 0x0000000002007343 */ /* 0x030fea0003c00000 */
.L_x_93:
[----:B------:R-:W-:Y:S01]  /*5c40*/  LOP3.LUT P0, RZ, R96, 0x1b0, RZ, 0xc0, !PT ;  /* 0x000001b060ff7812 */ /* 0x000fe2000780c0ff */
[----:B------:R-:W-:Y:S11]  /*5c50*/  BSSY.RECONVERGENT B6, `(.L_x_94) ;  /* 0x0000013000067945 */ /* 0x000ff60003800200 */
[----:B------:R-:W-:Y:S01]  /*5c60*/  @!UPT UIADD3 URZ, UPT, UPT, URZ, URZ, URZ ;  /* 0x000000fffffff290 */ /* 0x000fe2000fffe0ff */
[----:B------:R-:W-:Y:S05]  /*5c70*/  @!P0 BRA `(.L_x_95) ;  /* 0x0000000000408947 */ /* 0x000fea0003800000 */
        /* <DEDUP_REMOVED lines=16> */
.L_x_95:
[----:B------:R-:W-:Y:S05]  /*5d80*/  BSYNC.RECONVERGENT B6 ;  /* 0x0000000000067941 */ /* 0x000fea0003800200 */
.L_x_94:
[----:B------:R-:W-:Y:S01]  /*5d90*/  R2UR UR4, R88 ;  /* 0x00000000580472ca */ /* 0x000fe200000e0000 */
[----:B------:R-:W-:Y:S01]  /*5da0*/  UISETP.NE.U32.AND UP0, UPT, UR60, URZ, UPT ;  /* 0x000000ff3c00728c */ /* 0x000fe2000bf05070 */
[----:B------:R-:W-:Y:S02]  /*5db0*/  ISETP.NE.U32.AND P4, PT, R82, RZ, PT ;  /* 0x000000ff5200720c */ /* 0x000fe40003f85070 */
[----:B------:R-:W-:Y:S01]  /*5dc0*/  ISETP.NE.U32.AND P2, PT, RZ, UR46, PT ;  /* 0x0000002eff007c0c */ /* 0x000fe2000bf45070 */
[----:B------:R-:W-:Y:S01]  /*5dd0*/  UISETP.NE.AND.EX UP1, UPT, UR61, URZ, UPT, UP0 ;  /* 0x000000ff3d00728c */ /* 0x000fe2000bf25300 */
[----:B------:R-:W-:Y:S01]  /*5de0*/  ISETP.NE.AND.EX P4, PT, R83, RZ, PT, P4 ;  /* 0x000000ff5300720c */ /* 0x000fe20003f85340 */
[----:B------:R-:W-:Y:S01]  /*5df0*/  UPLOP3.LUT UP0, UPT, UPT, UPT, UPT, 0x40, 0x4 ;  /* 0x000000000004789c */ /* 0x000fe20003f0e870 */
[----:B------:R-:W-:Y:S05]  /*5e00*/  ISETP.NE.AND.EX P2, PT, RZ, UR47, PT, P2 ;  /* 0x0000002fff007c0c */ /* 0x000fea000bf45320 */
[----:B------:R-:W-:Y:S06]  /*5e10*/  UISETP.NE.AND UP2, UPT, UR4, URZ, UPT ;  /* 0x000000ff0400728c */ /* 0x000fec000bf45270 */
[----:B------:R-:W-:Y:S05]  /*5e20*/  PLOP3.LUT P1, PT, PT, PT, UP2, 0x80, 0x8 ;  /* 0x000000000008781c */ /* 0x000fea0003f2f028 */
[----:B------:R-:W-:Y:S06]  /*5e30*/  @UP2 UPLOP3.LUT UP0, UPT, UPT, UPT, UP1, 0x80, 0x8 ;  /* 0x000000000008289c */ /* 0x000fec0003f0f010 */
[----:B------:R-:W-:Y:S01]  /*5e40*/  PLOP3.LUT P0, PT, PT, PT, UP0, 0x80, 0x8 ;  /* 0x000000000008781c */ /* 0x000fe20003f0f008 */
[----:B------:R-:W-:Y:S01]  /*5e50*/  @!UPT UIADD3 URZ, UPT, UPT, URZ, URZ, URZ ;  /* 0x000000fffffff290 */ /* 0x000fe2000fffe0ff */
[----:B------:R-:W-:Y:S11]  /*5e60*/  BRA.U !UP1, `(.L_x_96) ;  /* 0x00000001093c7547 */ /* 0x000ff6000b800000 */
[----:B------:R-:W-:Y:S01]  /*5e70*/  UISETP.NE.U32.AND UP0, UPT, UR46, URZ, UPT ;  /* 0x000000ff2e00728c */ /* 0x000fe2000bf05070 */
[----:B-1----:R-:W-:Y:S01]  /*5e80*/  HFMA2 R0, -RZ, RZ, 0, 5.9604644775390625e-08 ;  /* 0x00000001ff007431 */ /* 0x002fe200000001ff */
[----:B------:R-:W1:Y:S01]  /*5e90*/  LDCU.64 UR8, c[0x0][0x358] ;  /* 0x00006b00ff0877ac */ /* 0x000e620008000a00 */
[----:B------:R-:W-:Y:S01]  /*5ea0*/  IMAD.MOV.U32 R85, RZ, RZ, 0x1 ;  /* 0x00000001ff557424 */ /* 0x000fe200078e00ff */
[----:B------:R-:W-:Y:S06]  /*5eb0*/  UISETP.NE.AND.EX UP0, UPT, UR47, URZ, UPT, UP0 ;  /* 0x000000ff2f00728c */ /* 0x000fec000bf05300 */
[----:B------:R-:W-:Y:S05]  /*5ec0*/  PLOP3.LUT P3, PT, PT, PT, UP0, 0x80, 0x8 ;  /* 0x000000000008781c */ /* 0x000fea0003f6f008 */
[----:B------:R-:W2:Y:S01]  /*5ed0*/  @UP0 LDCU.64 UR4, c[0x0][0x888] ;  /* 0x00011100ff0407ac */ /* 0x000ea20008000a00 */
[----:B------:R-:W-:Y:S07]  /*5ee0*/  @UP0 UIMAD UR6, UR36, UR60, URZ ;  /* 0x0000003c240602a4 */ /* 0x000fee000f8e02ff */
[----:B------:R-:W-:Y:S01]  /*5ef0*/  @!P3 PRMT R85, R0, 0x7610, R85 ;  /* 0x000076100055b816 */ /* 0x000fe20000000055 */
[----:B--2---:R-:W-:Y:S06]  /*5f00*/  @UP0 UIMAD.WIDE UR4, UR6, 0x4, UR4 ;  /* 0x00000004060408a5 */ /* 0x004fec000f8e0204 */
[----:B------:R-:W-:Y:S01]  /*5f10*/  IMAD.U32 R2, RZ, RZ, UR4 ;  /* 0x00000004ff027e24 */ /* 0x000fe2000f8e00ff */
[----:B------:R-:W-:Y:S04]  /*5f20*/  MOV R3, UR5 ;  /* 0x0000000500037c02 */ /* 0x000fe80008000f00 */
[----:B------:R-:W2:Y:S01]  /*5f30*/  @!UP0 LDCU UR4, c[0x0][0x880] ;  /* 0x00011000ff0487ac */ /* 0x000ea20008000800 */
[----:B-1---5:R3:W5:Y:S02]  /*5f40*/  @P3 LDG.E R41, desc[UR8][R2.64] ;  /* 0x0000000802293981 */ /* 0x022764000c1e1900 */
[----:B--23--:R-:W-:Y:S02]  /*5f50*/  @!P3 IMAD.U32 R41, RZ, RZ, UR4 ;  /* 0x00000004ff29be24 */ /* 0x00cfe4000f8e00ff */
.L_x_96:
[----:B------:R-:W-:Y:S05]  /*5f60*/  @!P4 BRA `(.L_x_97) ;  /* 0x000000000024c947 */ /* 0x000fea0003800000 */
[----:B------:R-:W-:Y:S01]  /*5f70*/  ISETP.NE.U32.AND P3, PT, R80, RZ, PT ;  /* 0x000000ff5000720c */ /* 0x000fe20003f65070 */
[----:B------:R-:W2:Y:S03]  /*5f80*/  LDCU.64 UR4, c[0x0][0x358] ;  /* 0x00006b00ff0477ac */ /* 0x000ea60008000a00 */
[----:B------:R-:W-:Y:S11]  /*5f90*/  ISETP.NE.AND.EX P3, PT, R81, RZ, PT, P3 ;  /* 0x000000ff5100720c */ /* 0x000ff60003f65330 */
[----:B------:R-:W-:Y:S02]  /*5fa0*/  @!UPT UIADD3 URZ, UPT, UPT, URZ, URZ, URZ ;  /* 0x000000fffffff290 */ /* 0x000fe4000fffe0ff */
[----:B------:R-:W3:Y:S01]  /*5fb0*/  @P3 LDC.64 R2, c[0x0][0x8a8] ;  /* 0x00022a00ff023b82 */ /* 0x000ee20000000a00 */
[----:B-1----:R-:W-:Y:S04]  /*5fc0*/  @P3 IMAD R0, R82, UR36, RZ ;  /* 0x0000002452003c24 */ /* 0x002fe8000f8e02ff */
[----:B---3--:R-:W-:Y:S05]  /*5fd0*/  @P3 IMAD.WIDE R2, R0, 0x4, R2 ;  /* 0x0000000400023825 */ /* 0x008fea00078e0202 */
[----:B--2--5:R2:W5:Y:S02]  /*5fe0*/  @P3 LDG.E R38, desc[UR4][R2.64] ;  /* 0x0000000402263981 */ /* 0x024564000c1e1900 */
[----:B--2---:R-:W3:Y:S02]  /*5ff0*/  @!P3 LDC R38, c[0x0][0x8a0] ;  /* 0x00022800ff26bb82 */ /* 0x004ee40000000800 */
.L_x_97:
[----:B-----5:R-:W-:Y:S01]  /*6000*/  FSETP.NEU.AND P4, PT, R41, RZ, PT ;  /* 0x000000ff2900720b */ /* 0x020fe20003f8d000 */
[----:B------:R-:W-:Y:S01]  /*6010*/  BSSY B1, `(.L_x_98) ;  /* 0x0000042000017945 */ /* 0x000fe20003800000 */
[----:B------:R-:W-:Y:S01]  /*6020*/  SEL R6, RZ, 0xffffffff, P2 ;  /* 0xffffffffff067807 */ /* 0x000fe20001000000 */
[----:B------:R-:W-:Y:S01]  /*6030*/  IMAD.MOV.U32 R100, RZ, RZ, 0x1 ;  /* 0x00000001ff647424 */ /* 0x000fe200078e00ff */
[----:B------:R-:W-:Y:S02]  /*6040*/  LOP3.LUT P3, RZ, R85, 0xff, RZ, 0xc0, !PT ;  /* 0x000000ff55ff7812 */ /* 0x000fe4000786c0ff */
[----:B------:R-:W-:Y:S02]  /*6050*/  CS2R R78, SRZ ;  /* 0x00000000004e7805 */ /* 0x000fe4000001ff00 */
[----:B------:R-:W-:Y:S02]  /*6060*/  @P1 SEL R3, RZ, 0xffffffff, P4 ;  /* 0xffffffffff031807 */ /* 0x000fe40002000000 */
[----:B------:R-:W-:Y:S02]  /*6070*/  CS2R R76, SRZ ;  /* 0x00000000004c7805 */ /* 0x000fe4000001ff00 */
[----:B------:R-:W-:Y:S02]  /*6080*/  LEA R2, R93, UR44, 0x3 ;  /* 0x0000002c5d027c11 */ /* 0x000fe4000f8e18ff */
[----:B------:R-:W-:Y:S02]  /*6090*/  CS2R R74, SRZ ;  /* 0x00000000004a7805 */ /* 0x000fe4000001ff00 */
[----:B------:R-:W-:Y:S02]  /*60a0*/  @P0 SEL R3, R6, R3, !P3 ;  /* 0x0000000306030207 */ /* 0x000fe40005800000 */
[----:B------:R-:W-:Y:S02]  /*60b0*/  CS2R R72, SRZ ;  /* 0x0000000000487805 */ /* 0x000fe4000001ff00 */
[----:B------:R-:W-:Y:S02]  /*60c0*/  LEA R71, R36, UR44, 0x3 ;  /* 0x0000002c24477c11 */ /* 0x000fe4000f8e18ff */
[----:B------:R-:W-:Y:S02]  /*60d0*/  @P1 LOP3.LUT R3, R3, 0x1, RZ, 0xc0, !PT ;  /* 0x0000000103031812 */ /* 0x000fe400078ec0ff */
[----:B------:R-:W-:Y:S02]  /*60e0*/  SHF.L.U32 R4, R94, 0x1f, RZ ;  /* 0x0000001f5e047819 */ /* 0x000fe400000006ff */
[----:B------:R-:W-:Y:S02]  /*60f0*/  ISETP.NE.U32.OR P6, PT, R3, 0x1, !P1 ;  /* 0x000000010300780c */ /* 0x000fe40004fc5470 */
[----:B------:R-:W-:Y:S02]  /*6100*/  PLOP3.LUT P2, PT, PT, PT, UP1, 0x80, 0x8 ;  /* 0x000000000008781c */ /* 0x000fe40003f4f018 */
[----:B------:R-:W-:Y:S02]  /*6110*/  LEA.HI R39, R36, R36, RZ, 0x1 ;  /* 0x0000002424277211 */ /* 0x000fe400078f08ff */
[----:B------:R-:W-:Y:S02]  /*6120*/  SEL R3, RZ, 0xffffffff, P4 ;  /* 0xffffffffff037807 */ /* 0x000fe40002000000 */
[----:B------:R-:W-:Y:S01]  /*6130*/  P2R R102, PR, RZ, 0x40 ;  /* 0x00000040ff667803 */ /* 0x000fe20000000000 */
[C---:B-1----:R-:W-:Y:S01]  /*6140*/  IMAD.SHL.U32 R0, R39.reuse, 0x80, RZ ;  /* 0x0000008027007824 */ /* 0x042fe200078e00ff */
[----:B------:R-:W-:Y:S03]  /*6150*/  LOP3.LUT R39, R39, 0xffe, RZ, 0xc0, !PT ;  /* 0x00000ffe27277812 */ /* 0x000fe600078ec0ff */
[----:B------:R-:W-:Y:S02]  /*6160*/  @P6 SHF.L.U32 R5, R91, 0x1f, RZ ;  /* 0x0000001f5b056819 */ /* 0x000fe400000006ff */
[----:B------:R-:W-:Y:S01]  /*6170*/  @P2 SEL R3, R6, R3, !P3 ;  /* 0x0000000306032207 */ /* 0x000fe20005800000 */
[----:B------:R-:W-:Y:S01]  /*6180*/  IMAD.IADD R39, R36, 0x1, -R39 ;  /* 0x0000000124277824 */ /* 0x000fe200078e0a27 */
[----:B------:R-:W1:Y:S01]  /*6190*/  @P6 SYNCS.PHASECHK.TRANS64.TRYWAIT P1, [R2+URZ+0x50], R5 ;  /* 0x00005005020065a7 */ /* 0x000e6200080211ff */
[----:B------:R-:W-:Y:S02]  /*61a0*/  LOP3.LUT R0, R0, 0xffffff00, RZ, 0xc0, !PT ;  /* 0xffffff0000007812 */ /* 0x000fe400078ec0ff */
[----:B------:R-:W-:Y:S03]  /*61b0*/  LOP3.LUT R3, R3, 0x1, RZ, 0xc0, !PT ;  /* 0x0000000103037812 */ /* 0x000fe600078ec0ff */
[----:B------:R-:W-:Y:S01]  /*61c0*/  IMAD.IADD R0, R37, 0x1, R0 ;  /* 0x0000000125007824 */ /* 0x000fe200078e0200 */
[----:B------:R-:W-:Y:S03]  /*61d0*/  ISETP.NE.U32.AND P5, PT, R3, 0x1, PT ;  /* 0x000000010300780c */ /* 0x000fe60003fa5070 */
[----:B------:R-:W-:Y:S01]  /*61e0*/  IMAD R39, R39, 0x100000, R0 ;  /* 0x0010000027277824 */ /* 0x000fe200078e0200 */
[----:B------:R-:W-:Y:S01]  /*61f0*/  P2R R101, PR, RZ, 0x20 ;  /* 0x00000020ff657803 */ /* 0x000fe20000000000 */
[----:B------:R2:W4:Y:S01]  /*6200*/  SYNCS.PHASECHK.TRANS64.TRYWAIT P0, [R71+URZ+0xc0], R4 ;  /* 0x0000c004470075a7 */ /* 0x00052200080011ff */
[----:B-1----:R-:W-:Y:S01]  /*6210*/  @P6 SEL R100, RZ, 0x1, !P1 ;  /* 0x00000001ff646807 */ /* 0x002fe20004800000 */
[----:B--2---:R-:W-:Y:S06]  /*6220*/  @!P6 BRA `(.L_x_99) ;  /* 0x000000000080e947 */ /* 0x004fec0003800000 */
[----:B------:R-:W-:Y:S01]  /*6230*/  @P5 IMAD R6, R93, 0x1000, R84 ;  /* 0x000010005d065824 */ /* 0x000fe200078e0254 */
[----:B------:R-:W1:Y:S01]  /*6240*/  S2R R0, SR_CgaCtaId ;  /* 0x0000000000007919 */ /* 0x000e620000008800 */
[----:B------:R-:W-:Y:S01]  /*6250*/  ISETP.NE.AND P1, PT, R100, RZ, PT ;  /* 0x000000ff6400720c */ /* 0x000fe20003f25270 */
[----:B------:R-:W-:Y:S01]  /*6260*/  BSSY B0, `(.L_x_100) ;  /* 0x000000b000007945 */ /* 0x000fe20003800000 */
[----:B------:R-:W-:Y:S01]  /*6270*/  @P5 VIADD R5, R6, UR44 ;  /* 0x0000002c06055c36 */ /* 0x000fe20008000000 */
[----:B------:R-:W-:Y:S02]  /*6280*/  CS2R R74, SRZ ;  /* 0x00000000004a7805 */ /* 0x000fe4000001ff00 */
[----:B------:R-:W-:Y:S02]  /*6290*/  CS2R R72, SRZ ;  /* 0x0000000000487805 */ /* 0x000fe4000001ff00 */
[----:B------:R-:W-:Y:S01]  /*62a0*/  CS2R R78, SRZ ;  /* 0x00000000004e7805 */ /* 0x000fe2000001ff00 */
[----:B------:R-:W-:Y:S01]  /*62b0*/  @P5 IMAD R5, R95, -0x10, R5 ;  /* 0xfffffff05f055824 */ /* 0x000fe200078e0205 */
[----:B------:R-:W-:Y:S04]  /*62c0*/  CS2R R76, SRZ ;  /* 0x00000000004c7805 */ /* 0x000fe8000001ff00 */
[----:B------:R-:W-:Y:S05]  /*62d0*/  @P1 BRA `(.L_x_101) ;  /* 0x00000000000c1947 */ /* 0x000fea0003800000 */
[----:B------:R-:W-:Y:S04]  /*62e0*/  SHF.L.U32 R3, R91, 0x1f, RZ ;  /* 0x0000001f5b037819 */ /* 0x000fe800000006ff */
[----:B------:R-:W2:Y:S02]  /*62f0*/  SYNCS.PHASECHK.TRANS64.TRYWAIT P1, [R2+URZ+0x50], R3 ;  /* 0x00005003020075a7 */ /* 0x000ea400080211ff */
[----:B--2---:R-:W-:Y:S05]  /*6300*/  @!P1 BRA `(.L_x_102) ;  /* 0x0000004000209947 */ /* 0x004fea0003800000 */
.L_x_101:
[----:B------:R-:W-:Y:S05]  /*6310*/  BSYNC B0 ;  /* 0x0000000000007941 */ /* 0x000fea0003800000 */
.L_x_100:
[----:B------:R-:W-:Y:S01]  /*6320*/  ISETP.NE.AND P1, PT, R101, RZ, PT ;  /* 0x000000ff6500720c */ /* 0x000fe20003f25270 */
[----:B--2---:R-:W-:Y:S02]  /*6330*/  VIADD R3, R2, 0x70 ;  /* 0x0000007002037836 */ /* 0x004fe40000000000 */
[----:B------:R-:W-:Y:S03]  /*6340*/  VIADD R93, R93, 0x1 ;  /* 0x000000015d5d7836 */ /* 0x000fe60000000000 */
[----:B-1----:R-:W-:Y:S07]  /*6350*/  PRMT R0, R0, 0x654, R3 ;  /* 0x0000065400007816 */ /* 0x002fee0000000003 */
[----:B------:R1:W2:Y:S04]  /*6360*/  @P1 LDS.128 R72, [R6+UR44+0x200] ;  /* 0x0002002c06481984 */ /* 0x0002a80008000c00 */
[----:B------:R1:W1:Y:S01]  /*6370*/  @P1 LDS.128 R76, [R5+0x210] ;  /* 0x00021000054c1984 */ /* 0x0002620000000c00 */
[C---:B------:R-:W-:Y:S01]  /*6380*/  ISETP.NE.AND P1, PT, R93.reuse, 0x4, PT ;  /* 0x000000045d00780c */ /* 0x040fe20003f25270 */
[----:B------:R-:W-:Y:S01]  /*6390*/  @!PT LDS RZ, [RZ] ;  /* 0x00000000fffff984 */ /* 0x000fe20000000800 */
[----:B------:R-:W-:Y:S01]  /*63a0*/  @!PT LDS RZ, [RZ] ;  /* 0x00000000fffff984 */ /* 0x000fe20000000800 */
[----:B------:R-:W-:Y:S01]  /*63b0*/  @!PT LDS RZ, [RZ] ;  /* 0x00000000fffff984 */ /* 0x000fe20000000800 */
[----:B------:R-:W-:Y:S01]  /*63c0*/  @!PT LDS RZ, [RZ] ;  /* 0x00000000fffff984 */ /* 0x000fe20000000800 */
[----:B------:R5:W-:Y:S06]  /*63d0*/  MEMBAR.ALL.CTA ;  /* 0x0000000000007992 */ /* 0x000bec0000008000 */
[----:B-----5:R-:W5:Y:S01]  /*63e0*/  FENCE.VIEW.ASYNC.S ;  /* 0x00000000000073c6 */ /* 0x020f620000000000 */
[----:B------:R-:W-:Y:S01]  /*63f0*/  SEL R93, R93, RZ, P1 ;  /* 0x000000ff5d5d7207 */ /* 0x000fe20000800000 */
[----:B-----5:R5:W-:Y:S02]  /*6400*/  SYNCS.ARRIVE.TRANS64.RED.A1T0 RZ, [R0+URZ], RZ ;  /* 0x000000ff00ff79a7 */ /* 0x020be400081004ff */
[----:B-----5:R-:W-:Y:S04]  /*6410*/  SEL R0, RZ, 0x1, P1 ;  /* 0x00000001ff007807 */ /* 0x020fe80000800000 */
[----:B--2---:R-:W-:Y:S02]  /*6420*/  LOP3.LUT R91, R91, R0, RZ, 0x3c, !PT ;  /* 0x000000005b5b7212 */ /* 0x004fe400078e3cff */
.L_x_99:
[----:B------:R-:W-:Y:S05]  /*6430*/  BSYNC B1 ;  /* 0x0000000000017941 */ /* 0x000fea0003800000 */
.L_x_98:
[----:B------:R-:W-:Y:S04]  /*6440*/  SHF.R.U32.HI R3, RZ, 0x15, R39 ;  /* 0x00000015ff037819 */ /* 0x000fe80000011627 */
[----:B------:R-:W-:Y:S01]  /*6450*/  LOP3.LUT P1, RZ, R3, 0x3, R86, 0x48, !PT ;  /* 0x0000000303ff7812 */ /* 0x000fe20007824856 */
[----:B------:R-:W-:Y:S01]  /*6460*/  @!UPT UIADD3 URZ, UPT, UPT, URZ, URZ, URZ ;  /* 0x000000fffffff290 */ /* 0x000fe2000fffe0ff */
[----:B----4-:R-:W-:Y:S11]  /*6470*/  @P0 BRA `(.L_x_103) ;  /* 0x0000000000080947 */ /* 0x010ff60003800000 */
[----:B------:R-:W2:Y:S02]  /*6480*/  SYNCS.PHASECHK.TRANS64.TRYWAIT P0, [R71+URZ+0xc0], R4 ;  /* 0x0000c004470075a7 */ /* 0x000ea400080011ff */
[----:B--2---:R-:W-:Y:S05]  /*6490*/  @!P0 BRA `(.L_x_104) ;  /* 0x0000003c00d08947 */ /* 0x004fea0003800000 */
.L_x_103:
[----:B------:R-:W-:Y:S05]  /*64a0*/  @!P1 BRA `(.L_x_105) ;  /* 0x0000000000409947 */ /* 0x000fea0003800000 */
[----:B------:R-:W1:Y:S01]  /*64b0*/  LDCU.64 UR8, c[0x4][0x78] ;  /* 0x01000f00ff0877ac */ /* 0x000e620008000a00 */
[----:B------:R-:W-:Y:S01]  /*64c0*/  MOV R3, 0x0 ;  /* 0x0000000000037802 */ /* 0x000fe20000000f00 */
[----:B------:R-:W-:Y:S02]  /*64d0*/  HFMA2 R12, -RZ, RZ, 0, 5.9604644775390625e-08 ;  /* 0x00000001ff0c7431 */ /* 0x000fe400000001ff */
[----:B------:R-:W-:Y:S02]  /*64e0*/  IMAD.MOV.U32 R8, RZ, RZ, 0x192 ;  /* 0x00000192ff087424 */ /* 0x000fe400078e00ff */
[----:B------:R-:W-:Y:S01]  /*64f0*/  IMAD.MOV.U32 R13, RZ, RZ, RZ ;  /* 0x000000ffff0d7224 */ /* 0x000fe200078e00ff */
[----:B------:R-:W4:Y:S01]  /*6500*/  LDCU.64 UR6, c[0x4][0x80] ;  /* 0x01001000ff0677ac */ /* 0x000f220008000a00 */
[----:B------:R-:W3:Y:S01]  /*6510*/  LDC.64 R2, c[0x4][R3] ;  /* 0x0100000003027b82 */ /* 0x000ee20000000a00 */
[----:B------:R-:W5:Y:S01]  /*6520*/  LDCU.64 UR4, c[0x4][0x18] ;  /* 0x01000300ff0477ac */ /* 0x000f620008000a00 */
[----:B-1----:R-:W-:Y:S01]  /*6530*/  MOV R5, UR9 ;  /* 0x0000000900057c02 */ /* 0x002fe20008000f00 */
[----:B--2---:R-:W-:Y:S01]  /*6540*/  IMAD.U32 R4, RZ, RZ, UR8 ;  /* 0x00000008ff047e24 */ /* 0x004fe2000f8e00ff */
[----:B----4-:R-:W-:Y:S01]  /*6550*/  MOV R7, UR7 ;  /* 0x0000000700077c02 */ /* 0x010fe20008000f00 */
[----:B------:R-:W-:Y:S01]  /*6560*/  IMAD.U32 R6, RZ, RZ, UR6 ;  /* 0x00000006ff067e24 */ /* 0x000fe2000f8e00ff */
[----:B-----5:R-:W-:Y:S01]  /*6570*/  MOV R11, UR5 ;  /* 0x00000005000b7c02 */ /* 0x020fe20008000f00 */
[----:B------:R-:W-:Y:S02]  /*6580*/  IMAD.U32 R10, RZ, RZ, UR4 ;  /* 0x00000004ff0a7e24 */ /* 0x000fe4000f8e00ff */
[----:B------:R-:W-:Y:S07]  /*6590*/  LEPC R20, `(.L_x_105) ;  /* 0x000000001014794e */ /* 0x000fee0000000000 */
[----:B---3--:R-:W-:Y:S05]  /*65a0*/  CALL.ABS.NOINC R2 ;  /* 0x0000000002007343 */ /* 0x008fea0003c00000 */
.L_x_105:
[-C--:B------:R-:W-:Y:S01]  /*65b0*/  F2FP.F16.E5M2.UNPACK_B R42, R72.reuse ;  /* 0x00000048ff2a723e */ /* 0x080fe200020004ff */
[----:B------:R-:W-:Y:S05]  /*65c0*/  WARPSYNC.ALL ;  /* 0x0000000000007948 */ /* 0x000fea0003800000 */
[----:B------:R-:W-:Y:S01]  /*65d0*/  R2UR UR4, R39 ;  /* 0x00000000270472ca */ /* 0x000fe200000e0000 */
[--C-:B------:R-:W-:Y:S01]  /*65e0*/  HADD2.F32 R40, -RZ, R42.reuse.H0_H0 ;  /* 0x2000002aff287230 */ /* 0x100fe20000004100 */
[----:B------:R-:W-:Y:S01]  /*65f0*/  F2FP.F16.E5M2.UNPACK_B R43, R72.H1 ;  /* 0x00000048ff2b723e */ /* 0x000fe200030004ff */
[----:B------:R-:W-:Y:S01]  /*6600*/  HADD2.F32 R42, -RZ, R42.H1_H1 ;  /* 0x3000002aff2a7230 */ /* 0x000fe20000004100 */
[-C--:B------:R-:W-:Y:S01]  /*6610*/  F2FP.F16.E5M2.UNPACK_B R45, R73.reuse ;  /* 0x00000049ff2d723e */ /* 0x080fe200020004ff */
[----:B------:R-:W-:Y:S01]  /*6620*/  BSSY.RECONVERGENT B0, `(.L_x_106) ;  /* 0x0000099000007945 */ /* 0x000fe20003800200 */
[----:B------:R-:W-:Y:S01]  /*6630*/  F2FP.F16.E5M2.UNPACK_B R47, R73.H1 ;  /* 0x00000049ff2f723e */ /* 0x000fe200030004ff */
[--C-:B------:R-:W-:Y:S01]  /*6640*/  HADD2.F32 R44, -RZ, R43.reuse.H0_H0 ;  /* 0x2000002bff2c7230 */ /* 0x100fe20000004100 */
[-C--:B------:R-:W-:Y:S01]  /*6650*/  F2FP.F16.E5M2.UNPACK_B R49, R74.reuse ;  /* 0x0000004aff31723e */ /* 0x080fe200020004ff */
[----:B------:R-:W-:Y:S01]  /*6660*/  HADD2.F32 R46, -RZ, R43.H1_H1 ;  /* 0x3000002bff2e7230 */ /* 0x000fe20000004100 */
[----:B------:R-:W-:Y:S01]  /*6670*/  F2FP.F16.E5M2.UNPACK_B R51, R74.H1 ;  /* 0x0000004aff33723e */ /* 0x000fe200030004ff */
[--C-:B------:R-:W-:Y:S01]  /*6680*/  HADD2.F32 R43, -RZ, R45.reuse.H0_H0 ;  /* 0x2000002dff2b7230 */ /* 0x100fe20000004100 */
[-C--:B------:R-:W-:Y:S01]  /*6690*/  F2FP.F16.E5M2.UNPACK_B R53, R75.reuse ;  /* 0x0000004bff35723e */ /* 0x080fe200020004ff */
[----:B-12---:R-:W-:Y:S01]  /*66a0*/  LDTM.16dp32bit_t0_t15.x32 R4, tmem[UR4] ;  /* 0x00000004000479ee */ /* 0x006fe20008a80000 */
[----:B------:R-:W3:Y:S01]  /*66b0*/  LDTM.16dp32bit_t16_t31.x32 R4, tmem[UR4+0x20] ;  /* 0x00002004000479ee */ /* 0x000ee20008aa0000 */
[----:B------:R-:W-:Y:S01]  /*66c0*/  IADD3 R112, PT, PT, R84, UR44, RZ ;  /* 0x0000002c54707c10 */ /* 0x000fe2000fffe0ff */
[----:B------:R-:W-:Y:S01]  /*66d0*/  HADD2.F32 R48, -RZ, R45.H1_H1 ;  /* 0x3000002dff307230 */ /* 0x000fe20000004100 */
[----:B------:R-:W-:Y:S01]  /*66e0*/  SHF.L.U32 R103, R90, 0x4, RZ ;  /* 0x000000045a677819 */ /* 0x000fe200000006ff */
[----:B------:R-:W-:Y:S01]  /*66f0*/  HADD2.F32 R52, -RZ, R49.H1_H1 ;  /* 0x30000031ff347230 */ /* 0x000fe20000004100 */
[----:B------:R-:W-:Y:S01]  /*6700*/  F2FP.F16.E5M2.UNPACK_B R55, R75.H1 ;  /* 0x0000004bff37723e */ /* 0x000fe200030004ff */
[----:B------:R-:W-:Y:S01]  /*6710*/  HADD2.F32 R56, -RZ, R53.H1_H1 ;  /* 0x30000035ff387230 */ /* 0x000fe20000004100 */
[-C--:B------:R-:W-:Y:S01]  /*6720*/  F2FP.F16.E5M2.UNPACK_B R57, R76.reuse ;  /* 0x0000004cff39723e */ /* 0x080fe200020004ff */
[--C-:B------:R-:W-:Y:S01]  /*6730*/  HADD2.F32 R45, -RZ, R47.reuse.H0_H0 ;  /* 0x2000002fff2d7230 */ /* 0x100fe20000004100 */
[----:B------:R-:W-:Y:S01]  /*6740*/  F2FP.F16.E5M2.UNPACK_B R59, R76.H1 ;  /* 0x0000004cff3b723e */ /* 0x000fe200030004ff */
[----:B------:R-:W-:Y:S01]  /*6750*/  HADD2.F32 R50, -RZ, R47.H1_H1 ;  /* 0x3000002fff327230 */ /* 0x000fe20000004100 */
[-C--:B------:R-:W-:Y:S01]  /*6760*/  F2FP.F16.E5M2.UNPACK_B R61, R77.reuse ;  /* 0x0000004dff3d723e */ /* 0x080fe200020004ff */
[----:B------:R-:W-:Y:S01]  /*6770*/  HADD2.F32 R47, -RZ, R49.H0_H0 ;  /* 0x20000031ff2f7230 */ /* 0x000fe20000004100 */
[----:B------:R-:W-:Y:S01]  /*6780*/  F2FP.F16.E5M2.UNPACK_B R63, R77.H1 ;  /* 0x0000004dff3f723e */ /* 0x000fe200030004ff */
[----:B------:R-:W-:Y:S01]  /*6790*/  HADD2.F32 R60, -RZ, R57.H1_H1 ;  /* 0x30000039ff3c7230 */ /* 0x000fe20000004100 */
[-C--:B------:R-:W-:Y:S01]  /*67a0*/  F2FP.F16.E5M2.UNPACK_B R65, R78.reuse ;  /* 0x0000004eff41723e */ /* 0x080fe200020004ff */
[----:B------:R-:W-:Y:S01]  /*67b0*/  HADD2.F32 R64, -RZ, R61.H1_H1 ;  /* 0x3000003dff407230 */ /* 0x000fe20000004100 */
[----:B------:R-:W-:Y:S01]  /*67c0*/  F2FP.F16.E5M2.UNPACK_B R67, R78.H1 ;  /* 0x0000004eff43723e */ /* 0x000fe200030004ff */
[----:B------:R-:W-:Y:S01]  /*67d0*/  HADD2.F32 R49, -RZ, R51.H0_H0 ;  /* 0x20000033ff317230 */ /* 0x000fe20000004100 */
[----:B------:R-:W-:Y:S01]  /*67e0*/  ISETP.NE.AND P0, PT, R97, RZ, PT ;  /* 0x000000ff6100720c */ /* 0x000fe20003f05270 */
[----:B------:R-:W-:Y:S01]  /*67f0*/  HADD2.F32 R68, -RZ, R65.H1_H1 ;  /* 0x30000041ff447230 */ /* 0x000fe20000004100 */
[----:B------:R-:W-:Y:S01]  /*6800*/  ISETP.NE.AND P6, PT, R102, RZ, PT ;  /* 0x000000ff6600720c */ /* 0x000fe20003fc5270 */
[----:B------:R-:W-:Y:S02]  /*6810*/  HADD2.F32 R54, -RZ, R51.H1_H1 ;  /* 0x30000033ff367230 */ /* 0x000fe40000004100 */
[C---:B---3--:R-:W-:Y:S01]  /*6820*/  FMUL R0, R38.reuse, R4 ;  /* 0x0000000426007220 */ /* 0x048fe20000400000 */
[C---:B------:R-:W-:Y:S01]  /*6830*/  FMUL R2, R38.reuse, R5 ;  /* 0x0000000526027220 */ /* 0x040fe20000400000 */
[C---:B------:R-:W-:Y:S01]  /*6840*/  FMUL R4, R38.reuse, R8 ;  /* 0x0000000826047220 */ /* 0x040fe20000400000 */
[C---:B------:R-:W-:Y:S01]  /*6850*/  FMUL R5, R38.reuse, R9 ;  /* 0x0000000926057220 */ /* 0x040fe20000400000 */
[C---:B------:R-:W-:Y:S01]  /*6860*/  FFMA R0, R41.reuse, R40, R0 ;  /* 0x0000002829007223 */ /* 0x040fe20000000000 */
[C---:B------:R-:W-:Y:S01]  /*6870*/  FFMA R2, R41.reuse, R42, R2 ;  /* 0x0000002a29027223 */ /* 0x040fe20000000002 */
[C---:B------:R-:W-:Y:S01]  /*6880*/  FMUL R8, R38.reuse, R12 ;  /* 0x0000000c26087220 */ /* 0x040fe20000400000 */
[C---:B------:R-:W-:Y:S01]  /*6890*/  FMUL R9, R38.reuse, R13 ;  /* 0x0000000d26097220 */ /* 0x040fe20000400000 */
[----:B------:R-:W-:Y:S02]  /*68a0*/  HADD2.F32 R51, -RZ, R53.H0_H0 ;  /* 0x20000035ff337230 */ /* 0x000fe40000004100 */
[C---:B------:R-:W-:Y:S01]  /*68b0*/  FMUL R12, R38.reuse, R16 ;  /* 0x00000010260c7220 */ /* 0x040fe20000400000 */
        /* <DEDUP_REMOVED lines=13> */
[C---:B------:R-:W-:Y:S01]  /*6990*/  FFMA R3, R41.reuse, R44, R3 ;  /* 0x0000002c29037223 */ /* 0x040fe20000000003 */
[----:B------:R-:W-:Y:S01]  /*69a0*/  F2FP.F16.E5M2.UNPACK_B R40, R79 ;  /* 0x0000004fff28723e */ /* 0x000fe200020004ff */
[C---:B------:R-:W-:Y:S01]  /*69b0*/  FFMA R7, R41.reuse, R46, R7 ;  /* 0x0000002e29077223 */ /* 0x040fe20000000007 */
[C---:B------:R-:W-:Y:S01]  /*69c0*/  FFMA R4, R41.reuse, R43, R4 ;  /* 0x0000002b29047223 */ /* 0x040fe20000000004 */
[----:B------:R-:W-:Y:S01]  /*69d0*/  F2FP.F16.E5M2.UNPACK_B R42, R79.H1 ;  /* 0x0000004fff2a723e */ /* 0x000fe200030004ff */
[C---:B------:R-:W-:Y:S01]  /*69e0*/  FFMA R5, R41.reuse, R48, R5 ;  /* 0x0000003029057223 */ /* 0x040fe20000000005 */
[----:B------:R-:W-:Y:S01]  /*69f0*/  FFMA R6, R41, R45, R6 ;  /* 0x0000002d29067223 */ /* 0x000fe20000000006 */
[----:B------:R-:W-:Y:S01]  /*6a00*/  F2FP.SATFINITE.E5M2.F32.PACK_AB_MERGE_C R99, R7, R3, RZ ;  /* 0x000000030763723e */ /* 0x000fe200048060ff */
[C---:B------:R-:W-:Y:S01]  /*6a10*/  FFMA R11, R41.reuse, R50, R11 ;  /* 0x00000032290b7223 */ /* 0x040fe2000000000b */
[C---:B------:R-:W-:Y:S01]  /*6a20*/  FFMA R8, R41.reuse, R47, R8 ;  /* 0x0000002f29087223 */ /* 0x040fe20000000008 */
[----:B------:R-:W-:Y:S01]  /*6a30*/  FMUL R10, R38, R14 ;  /* 0x0000000e260a7220 */ /* 0x000fe20000400000 */
[----:B------:R-:W-:Y:S01]  /*6a40*/  F2FP.SATFINITE.E5M2.F32.PACK_AB_MERGE_C R104, R2, R0, R99 ;  /* 0x000000000268723e */ /* 0x000fe20004806063 */
[----:B------:R-:W-:Y:S01]  /*6a50*/  FFMA R9, R41, R52, R9 ;  /* 0x0000003429097223 */ /* 0x000fe20000000009 */
[----:B------:R-:W-:Y:S01]  /*6a60*/  F2FP.SATFINITE.E5M2.F32.PACK_AB_MERGE_C R105, R11, R6, RZ ;  /* 0x000000060b69723e */ /* 0x000fe200048060ff */
[----:B------:R-:W-:Y:S01]  /*6a70*/  FFMA R10, R41, R49, R10 ;  /* 0x00000031290a7223 */ /* 0x000fe2000000000a */
[----:B------:R-:W-:Y:S01]  /*6a80*/  IADD3 R99, PT, PT, R112, R103, RZ ;  /* 0x0000006770637210 */ /* 0x000fe20007ffe0ff */
[C---:B------:R-:W-:Y:S01]  /*6a90*/  FMUL R15, R38.reuse, R15 ;  /* 0x0000000f260f7220 */ /* 0x040fe20000400000 */
[--C-:B------:R-:W-:Y:S01]  /*6aa0*/  HADD2.F32 R53, -RZ, R55.reuse.H0_H0 ;  /* 0x20000037ff357230 */ /* 0x100fe20000004100 */
[----:B------:R-:W-:Y:S01]  /*6ab0*/  F2FP.SATFINITE.E5M2.F32.PACK_AB_MERGE_C R105, R5, R4, R105 ;  /* 0x000000040569723e */ /* 0x000fe20004806069 */
[----:B------:R-:W-:Y:S02]  /*6ac0*/  HADD2.F32 R58, -RZ, R55.H1_H1 ;  /* 0x30000037ff3a7230 */ /* 0x000fe40000004100 */
[C---:B------:R-:W-:Y:S01]  /*6ad0*/  FFMA R15, R41.reuse, R54, R15 ;  /* 0x00000036290f7223 */ /* 0x040fe2000000000f */
[C---:B------:R-:W-:Y:S01]  /*6ae0*/  FFMA R12, R41.reuse, R51, R12 ;  /* 0x00000033290c7223 */ /* 0x040fe2000000000c */
[C---:B------:R-:W-:Y:S01]  /*6af0*/  FFMA R13, R41.reuse, R56, R13 ;  /* 0x00000038290d7223 */ /* 0x040fe2000000000d */
[----:B------:R-:W-:Y:S02]  /*6b00*/  HADD2.F32 R55, -RZ, R57.H0_H0 ;  /* 0x20000039ff377230 */ /* 0x000fe40000004100 */
[C---:B------:R-:W-:Y:S01]  /*6b10*/  FMUL R14, R38.reuse, R18 ;  /* 0x00000012260e7220 */ /* 0x040fe20000400000 */
[C---:B------:R-:W-:Y:S01]  /*6b20*/  FMUL R19, R38.reuse, R19 ;  /* 0x0000001326137220 */ /* 0x040fe20000400000 */
[--C-:B------:R-:W-:Y:S02]  /*6b30*/  HADD2.F32 R57, -RZ, R59.reuse.H0_H0 ;  /* 0x2000003bff397230 */ /* 0x100fe40000004100 */
[C---:B------:R-:W-:Y:S01]  /*6b40*/  FMUL R18, R38.reuse, R22 ;  /* 0x0000001626127220 */ /* 0x040fe20000400000 */
[C---:B------:R-:W-:Y:S01]  /*6b50*/  FFMA R14, R41.reuse, R53, R14 ;  /* 0x00000035290e7223 */ /* 0x040fe2000000000e */
[----:B------:R-:W-:Y:S02]  /*6b60*/  HADD2.F32 R62, -RZ, R59.H1_H1 ;  /* 0x3000003bff3e7230 */ /* 0x000fe40000004100 */
[C---:B------:R-:W-:Y:S01]  /*6b70*/  FFMA R19, R41.reuse, R58, R19 ;  /* 0x0000003a29137223 */ /* 0x040fe20000000013 */
[----:B------:R-:W-:Y:S02]  /*6b80*/  HADD2.F32 R59, -RZ, R61.H0_H0 ;  /* 0x2000003dff3b7230 */ /* 0x000fe40000004100 */
[C---:B------:R-:W-:Y:S01]  /*6b90*/  FMUL R23, R38.reuse, R23 ;  /* 0x0000001726177220 */ /* 0x040fe20000400000 */
[C---:B------:R-:W-:Y:S01]  /*6ba0*/  FFMA R16, R41.reuse, R55, R16 ;  /* 0x0000003729107223 */ /* 0x040fe20000000010 */
[C---:B------:R-:W-:Y:S01]  /*6bb0*/  FFMA R17, R41.reuse, R60, R17 ;  /* 0x0000003c29117223 */ /* 0x040fe20000000011 */
[--C-:B------:R-:W-:Y:S02]  /*6bc0*/  HADD2.F32 R61, -RZ, R63.reuse.H0_H0 ;  /* 0x2000003fff3d7230 */ /* 0x100fe40000004100 */
[C---:B------:R-:W-:Y:S01]  /*6bd0*/  FFMA R18, R41.reuse, R57, R18 ;  /* 0x0000003929127223 */ /* 0x040fe20000000012 */
[----:B------:R-:W-:Y:S02]  /*6be0*/  HADD2.F32 R66, -RZ, R63.H1_H1 ;  /* 0x3000003fff427230 */ /* 0x000fe40000004100 */
[C---:B------:R-:W-:Y:S01]  /*6bf0*/  FMUL R22, R38.reuse, R26 ;  /* 0x0000001a26167220 */ /* 0x040fe20000400000 */
[----:B------:R-:W-:Y:S02]  /*6c00*/  HADD2.F32 R63, -RZ, R65.H0_H0 ;  /* 0x20000041ff3f7230 */ /* 0x000fe40000004100 */
[C---:B------:R-:W-:Y:S01]  /*6c10*/  FFMA R23, R41.reuse, R62, R23 ;  /* 0x0000003e29177223 */ /* 0x040fe20000000017 */
[C---:B------:R-:W-:Y:S01]  /*6c20*/  FMUL R27, R38.reuse, R27 ;  /* 0x0000001b261b7220 */ /* 0x040fe20000400000 */
[C---:B------:R-:W-:Y:S01]  /*6c30*/  FFMA R20, R41.reuse, R59, R20 ;  /* 0x0000003b29147223 */ /* 0x040fe20000000014 */
[C---:B------:R-:W-:Y:S01]  /*6c40*/  FFMA R21, R41.reuse, R64, R21 ;  /* 0x0000004029157223 */ /* 0x040fe20000000015 */
[--C-:B------:R-:W-:Y:S02]  /*6c50*/  HADD2.F32 R65, -RZ, R67.reuse.H0_H0 ;  /* 0x20000043ff417230 */ /* 0x100fe40000004100 */
[C---:B------:R-:W-:Y:S01]  /*6c60*/  FFMA R22, R41.reuse, R61, R22 ;  /* 0x0000003d29167223 */ /* 0x040fe20000000016 */
[----:B------:R-:W-:Y:S02]  /*6c70*/  HADD2.F32 R70, -RZ, R67.H1_H1 ;  /* 0x30000043ff467230 */ /* 0x000fe40000004100 */
[C---:B------:R-:W-:Y:S01]  /*6c80*/  FMUL R26, R38.reuse, R30 ;  /* 0x0000001e261a7220 */ /* 0x040fe20000400000 */
[--C-:B------:R-:W-:Y:S02]  /*6c90*/  HADD2.F32 R67, -RZ, R40.reuse.H0_H0 ;  /* 0x20000028ff437230 */ /* 0x100fe40000004100 */
[C---:B------:R-:W-:Y:S01]  /*6ca0*/  FFMA R27, R41.reuse, R66, R27 ;  /* 0x00000042291b7223 */ /* 0x040fe2000000001b */
[C---:B------:R-:W-:Y:S01]  /*6cb0*/  FMUL R31, R38.reuse, R31 ;  /* 0x0000001f261f7220 */ /* 0x040fe20000400000 */
[C---:B------:R-:W-:Y:S01]  /*6cc0*/  FFMA R24, R41.reuse, R63, R24 ;  /* 0x0000003f29187223 */ /* 0x040fe20000000018 */
[----:B------:R-:W-:Y:S02]  /*6cd0*/  HADD2.F32 R40, -RZ, R40.H1_H1 ;  /* 0x30000028ff287230 */ /* 0x000fe40000004100 */
[C---:B------:R-:W-:Y:S01]  /*6ce0*/  FFMA R25, R41.reuse, R68, R25 ;  /* 0x0000004429197223 */ /* 0x040fe20000000019 */
[--C-:B------:R-:W-:Y:S02]  /*6cf0*/  HADD2.F32 R69, -RZ, R42.reuse.H0_H0 ;  /* 0x2000002aff457230 */ /* 0x100fe40000004100 */
[C---:B------:R-:W-:Y:S01]  /*6d00*/  FFMA R26, R41.reuse, R65, R26 ;  /* 0x00000041291a7223 */ /* 0x040fe2000000001a */
[----:B------:R-:W-:Y:S02]  /*6d10*/  HADD2.F32 R42, -RZ, R42.H1_H1 ;  /* 0x3000002aff2a7230 */ /* 0x000fe40000004100 */
[C---:B------:R-:W-:Y:S01]  /*6d20*/  FMUL R30, R38.reuse, R34 ;  /* 0x00000022261e7220 */ /* 0x040fe20000400000 */
[----:B------:R-:W-:Y:S01]  /*6d30*/  FFMA R31, R41, R70, R31 ;  /* 0x00000046291f7223 */ /* 0x000fe2000000001f */
[----:B------:R-:W-:Y:S01]  /*6d40*/  FMUL R35, R38, R35 ;  /* 0x0000002326237220 */ /* 0x000fe20000400000 */
[----:B------:R-:W-:Y:S01]  /*6d50*/  F2FP.SATFINITE.E5M2.F32.PACK_AB_MERGE_C R106, R15, R10, RZ ;  /* 0x0000000a0f6a723e */ /* 0x000fe200048060ff */
[----:B------:R-:W-:Y:S01]  /*6d60*/  FFMA R28, R41, R67, R28 ;  /* 0x00000043291c7223 */ /* 0x000fe2000000001c */
[----:B------:R-:W-:Y:S01]  /*6d70*/  F2FP.SATFINITE.E5M2.F32.PACK_AB_MERGE_C R107, R19, R14, RZ ;  /* 0x0000000e136b723e */ /* 0x000fe200048060ff */
[C---:B------:R-:W-:Y:S01]  /*6d80*/  FFMA R29, R41.reuse, R40, R29 ;  /* 0x00000028291d7223 */ /* 0x040fe2000000001d */
[C---:B------:R-:W-:Y:S01]  /*6d90*/  FFMA R30, R41.reuse, R69, R30 ;  /* 0x00000045291e7223 */ /* 0x040fe2000000001e */
[----:B------:R-:W-:Y:S01]  /*6da0*/  FFMA R35, R41, R42, R35 ;  /* 0x0000002a29237223 */ /* 0x000fe20000000023 */
[----:B------:R-:W-:Y:S02]  /*6db0*/  F2FP.SATFINITE.E5M2.F32.PACK_AB_MERGE_C R106, R9, R8, R106 ;  /* 0x00000008096a723e */ /* 0x000fe4000480606a */
[----:B------:R-:W-:Y:S02]  /*6dc0*/  F2FP.SATFINITE.E5M2.F32.PACK_AB_MERGE_C R107, R13, R12, R107 ;  /* 0x0000000c0d6b723e */ /* 0x000fe4000480606b */
[----:B------:R-:W-:Y:S02]  /*6dd0*/  F2FP.SATFINITE.E5M2.F32.PACK_AB_MERGE_C R108, R23, R18, RZ ;  /* 0x00000012176c723e */ /* 0x000fe400048060ff */
[----:B------:R-:W-:Y:S01]  /*6de0*/  F2FP.SATFINITE.E5M2.F32.PACK_AB_MERGE_C R109, R27, R22, RZ ;  /* 0x000000161b6d723e */ /* 0x000fe200048060ff */
[----:B------:R1:W-:Y:S01]  /*6df0*/  STS.128 [R84+UR44+0x4200], R104 ;  /* 0x0042006854007988 */ /* 0x0003e20008000c2c */
[----:B------:R-:W-:Y:S02]  /*6e00*/  F2FP.SATFINITE.E5M2.F32.PACK_AB_MERGE_C R113, R31, R26, RZ ;  /* 0x0000001a1f71723e */ /* 0x000fe400048060ff */
[----:B------:R-:W-:Y:S02]  /*6e10*/  F2FP.SATFINITE.E5M2.F32.PACK_AB_MERGE_C R114, R35, R30, RZ ;  /* 0x0000001e2372723e */ /* 0x000fe400048060ff */
[----:B------:R-:W-:Y:S02]  /*6e20*/  F2FP.SATFINITE.E5M2.F32.PACK_AB_MERGE_C R108, R17, R16, R108 ;  /* 0x00000010116c723e */ /* 0x000fe4000480606c */
[----:B------:R-:W-:Y:S02]  /*6e30*/  F2FP.SATFINITE.E5M2.F32.PACK_AB_MERGE_C R109, R21, R20, R109 ;  /* 0x00000014156d723e */ /* 0x000fe4000480606d */
[----:B------:R-:W-:Y:S02]  /*6e40*/  F2FP.SATFINITE.E5M2.F32.PACK_AB_MERGE_C R110, R25, R24, R113 ;  /* 0x00000018196e723e */ /* 0x000fe40004806071 */
[----:B------:R-:W-:Y:S02]  /*6e50*/  F2FP.SATFINITE.E5M2.F32.PACK_AB_MERGE_C R111, R29, R28, R114 ;  /* 0x0000001c1d6f723e */ /* 0x000fe40004806072 */
[----:B------:R-:W-:Y:S02]  /*6e60*/  LEA R112, R93, UR44, 0x3 ;  /* 0x0000002c5d707c11 */ /* 0x000fe4000f8e18ff */
[----:B------:R-:W-:Y:S01]  /*6e70*/  @P6 SHF.L.U32 R113, R91, 0x1f, RZ ;  /* 0x0000001f5b716819 */ /* 0x000fe200000006ff */
[----:B------:R1:W-:Y:S01]  /*6e80*/  STS.128 [R99+0x4210], R108 ;  /* 0x0042106c63007388 */ /* 0x0003e20000000c00 */
[----:B------:R-:W-:Y:S01]  /*6e90*/  @!PT LDS RZ, [RZ] ;  /* 0x00000000fffff984 */ /* 0x000fe20000000800 */
[----:B------:R-:W-:Y:S01]  /*6ea0*/  @!PT LDS RZ, [RZ] ;  /* 0x00000000fffff984 */ /* 0x000fe20000000800 */
[----:B------:R-:W-:Y:S01]  /*6eb0*/  @!PT LDS RZ, [RZ] ;  /* 0x00000000fffff984 */ /* 0x000fe20000000800 */
[----:B------:R-:W-:Y:S01]  /*6ec0*/  @!PT LDS RZ, [RZ] ;  /* 0x00000000fffff984 */ /* 0x000fe20000000800 */
[----:B------:R2:W-:Y:S07]  /*6ed0*/  MEMBAR.ALL.CTA ;  /* 0x0000000000007992 */ /* 0x0005ee0000008000 */
[----:B--2---:R-:W2:Y:S02]  /*6ee0*/  FENCE.VIEW.ASYNC.S ;  /* 0x00000000000073c6 */ /* 0x004ea40000000000 */
[----:B--2---:R-:W-:Y:S06]  /*6ef0*/  BAR.SYNC.DEFER_BLOCKING 0x1, 0x80 ;  /* 0x0042000000007b1d */ /* 0x004fec0000010000 */
[----:B------:R-:W-:Y:S05]  /*6f00*/  @P0 BRA `(.L_x_107) ;  /* 0x0000000000280947 */ /* 0x000fea0003800000 */
[----:B------:R-:W-:Y:S01]  /*6f10*/  UIADD3 UR4, UPT, UPT, UR44, 0x4200, URZ ;  /* 0x000042002c047890 */ /* 0x000fe2000fffe0ff */
[----:B------:R-:W-:Y:S05]  /*6f20*/  UMOV UR51, UR36 ;  /* 0x0000002400337c82 */ /* 0x000fea0008000000 */
[----:B------:R-:W-:Y:S01]  /*6f30*/  MOV R96, UR4 ;  /* 0x0000000400607c02 */ /* 0x000fe20008000f00 */
[----:B------:R-:W-:Y:S03]  /*6f40*/  UIADD3 UR4, UP0, UPT, UR62, 0x680, URZ ;  /* 0x000006803e047890 */ /* 0x000fe6000ff1e0ff */
[----:B------:R-:W-:Y:S01]  /*6f50*/  R2UR UR48, R96 ;  /* 0x00000000603072ca */ /* 0x000fe200000e0000 */
[----:B------:R-:W-:Y:S11]  /*6f60*/  UIADD3.X UR5, UPT, UPT, URZ, UR63, URZ, UP0, !UPT ;  /* 0x0000003fff057290 */ /* 0x000ff600087fe4ff */
[----:B------:R-:W-:Y:S01]  /*6f70*/  @!UPT UIADD3 URZ, UPT, UPT, URZ, URZ, URZ ;  /* 0x000000fffffff290 */ /* 0x000fe2000fffe0ff */
[----:B------:R2:W-:Y:S01]  /*6f80*/  UTMASTG.3D [UR48], [UR4] ;  /* 0x00000030040073b5 */ /* 0x0005e20008010000 */
[----:B------:R0:W-:Y:S01]  /*6f90*/  UTMACMDFLUSH ;  /* 0x00000000000079b7 */ /* 0x0001e20000000000 */
[----:B--2---:R-:W-:Y:S04]  /*6fa0*/  DEPBAR.LE SB0, 0x1 ;  /* 0x000080400000791a */ /* 0x004fe80000000000 */
.L_x_107:
[----:B------:R-:W-:Y:S05]  /*6fb0*/  BSYNC.RECONVERGENT B0 ;  /* 0x0000000000007941 */ /* 0x000fea0003800200 */
.L_x_106:
[----:B------:R-:W-:Y:S06]  /*6fc0*/  BAR.SYNC.DEFER_BLOCKING 0x1, 0x80 ;  /* 0x0042000000007b1d */ /* 0x000fec0000010000 */
[----:B------:R-:W2:Y:S01]  /*6fd0*/  @P6 SYNCS.PHASECHK.TRANS64.TRYWAIT P0, [R112+URZ+0x50], R113 ;  /* 0x00005071700065a7 */ /* 0x000ea200080011ff */
[----:B------:R-:W-:Y:S01]  /*6fe0*/  BSSY B1, `(.L_x_108) ;  /* 0x0000020000017945 */ /* 0x000fe20003800000 */
[----:B--2---:R-:W-:Y:S03]  /*6ff0*/  @P6 SEL R100, RZ, 0x1, !P0 ;  /* 0x00000001ff646807 */ /* 0x004fe60004000000 */
[----:B------:R-:W-:Y:S05]  /*7000*/  @!P6 BRA `(.L_x_109) ;  /* 0x000000000074e947 */ /* 0x000fea0003800000 */
[----:B------:R-:W-:Y:S01]  /*7010*/  ISETP.NE.AND P1, PT, R101, RZ, PT ;  /* 0x000000ff6500720c */ /* 0x000fe20003f25270 */
[----:B------:R-:W2:Y:S01]  /*7020*/  S2R R0, SR_CgaCtaId ;  /* 0x0000000000007919 */ /* 0x000ea20000008800 */
[----:B------:R-:W-:Y:S01]  /*7030*/  ISETP.NE.AND P0, PT, R100, RZ, PT ;  /* 0x000000ff6400720c */ /* 0x000fe20003f05270 */
[----:B------:R-:W-:Y:S10]  /*7040*/  BSSY B0, `(.L_x_110) ;  /* 0x0000008000007945 */ /* 0x000ff40003800000 */
[----:B------:R-:W-:Y:S05]  /*7050*/  @P1 IMAD R2, R93, 0x1000, R84 ;  /* 0x000010005d021824 */ /* 0x000fea00078e0254 */
[----:B------:R-:W-:Y:S05]  /*7060*/  @P1 IADD3 R4, PT, PT, R2, UR44, RZ ;  /* 0x0000002c02041c10 */ /* 0x000fea000fffe0ff */
[----:B------:R-:W-:Y:S01]  /*7070*/  @P1 IMAD.IADD R4, R4, 0x1, R103 ;  /* 0x0000000104041824 */ /* 0x000fe200078e0267 */
[----:B------:R-:W-:Y:S06]  /*7080*/  @P0 BRA `(.L_x_111) ;  /* 0x00000000000c0947 */ /* 0x000fec0003800000 */
[----:B------:R-:W-:Y:S04]  /*7090*/  SHF.L.U32 R3, R91, 0x1f, RZ ;  /* 0x0000001f5b037819 */ /* 0x000fe800000006ff */
[----:B------:R-:W3:Y:S02]  /*70a0*/  SYNCS.PHASECHK.TRANS64.TRYWAIT P0, [R112+URZ+0x50], R3 ;  /* 0x00005003700075a7 */ /* 0x000ee400080011ff */
[----:B---3--:R-:W-:Y:S05]  /*70b0*/  @!P0 BRA `(.L_x_112) ;  /* 0x0000003000dc8947 */ /* 0x008fea0003800000 */
.L_x_111:
[----:B------:R-:W-:Y:S05]  /*70c0*/  BSYNC B0 ;  /* 0x0000000000007941 */ /* 0x000fea0003800000 */
.L_x_110:
[----:B------:R-:W-:Y:S01]  /*70d0*/  ISETP.NE.AND P0, PT, R101, RZ, PT ;  /* 0x000000ff6500720c */ /* 0x000fe20003f05270 */
[----:B---3--:R-:W-:Y:S02]  /*70e0*/  VIADD R3, R112, 0x70 ;  /* 0x0000007070037836 */ /* 0x008fe40000000000 */
[----:B------:R-:W-:Y:S03]  /*70f0*/  VIADD R93, R93, 0x1 ;  /* 0x000000015d5d7836 */ /* 0x000fe60000000000 */
[----:B--2---:R-:W-:Y:S07]  /*7100*/  PRMT R0, R0, 0x654, R3 ;  /* 0x0000065400007816 */ /* 0x004fee0000000003 */
[----:B------:R2:W3:Y:S04]  /*7110*/  @P0 LDS.128 R72, [R2+UR44+0x200] ;  /* 0x0002002c02480984 */ /* 0x0004e80008000c00 */
[----:B------:R2:W4:Y:S01]  /*7120*/  @P0 LDS.128 R76, [R4+0x210] ;  /* 0x00021000044c0984 */ /* 0x0005220000000c00 */
        /* <DEDUP_REMOVED lines=10> */
[----:B--23--:R-:W-:Y:S02]  /*71d0*/  LOP3.LUT R91, R91, R0, RZ, 0x3c, !PT ;  /* 0x000000005b5b7212 */ /* 0x00cfe400078e3cff */
.L_x_109:
[----:B------:R-:W-:Y:S05]  /*71e0*/  BSYNC B1 ;  /* 0x0000000000017941 */ /* 0x000fea0003800000 */
.L_x_108:
[----:B------:R-:W-:Y:S05]  /*71f0*/  VIADD R3, R39, 0x40 ;  /* 0x0000004027037836 */ /* 0x000fea0000000000 */
[----:B------:R-:W-:Y:S04]  /*7200*/  SHF.R.U32.HI R3, RZ, 0x15, R3 ;  /* 0x00000015ff037819 */ /* 0x000fe80000011603 */
[----:B------:R-:W-:Y:S11]  /*7210*/  LOP3.LUT P0, RZ, R3, 0x3, R86, 0x48, !PT ;  /* 0x0000000303ff7812 */ /* 0x000ff60007804856 */
[----:B------:R-:W-:Y:S02]  /*7220*/  @!UPT UIADD3 URZ, UPT, UPT, URZ, URZ, URZ ;  /* 0x000000fffffff290 */ /* 0x000fe4000fffe0ff */
[----:B------:R-:W-:Y:S05]  /*7230*/  @!P0 BRA `(.L_x_113) ;  /* 0x0000000000408947 */ /* 0x000fea0003800000 */
[----:B------:R-:W2:Y:S01]  /*7240*/  LDCU.64 UR8, c[0x4][0x78] ;  /* 0x01000f00ff0877ac */ /* 0x000ea20008000a00 */
[----:B------:R-:W-:Y:S01]  /*7250*/  MOV R3, 0x0 ;  /* 0x0000000000037802 */ /* 0x000fe20000000f00 */
[----:B------:R-:W-:Y:S02]  /*7260*/  HFMA2 R12, -RZ, RZ, 0, 5.9604644775390625e-08 ;  /* 0x00000001ff0c7431 */ /* 0x000fe400000001ff */
[----:B------:R-:W-:Y:S02]  /*7270*/  IMAD.MOV.U32 R8, RZ, RZ, 0x192 ;  /* 0x00000192ff087424 */ /* 0x000fe400078e00ff */
[----:B------:R-:W-:Y:S01]  /*7280*/  IMAD.MOV.U32 R13, RZ, RZ, RZ ;  /* 0x000000ffff0d7224 */ /* 0x000fe200078e00ff */
[----:B------:R-:W3:Y:S01]  /*7290*/  LDCU.64 UR6, c[0x4][0x80] ;  /* 0x01001000ff0677ac */ /* 0x000ee20008000a00 */
[----:B------:R-:W1:Y:S01]  /*72a0*/  LDC.64 R2, c[0x4][R3] ;  /* 0x0100000003027b82 */ /* 0x000e620000000a00 */
[----:B------:R-:W5:Y:S01]  /*72b0*/  LDCU.64 UR4, c[0x4][0x18] ;  /* 0x01000300ff0477ac */ /* 0x000f620008000a00 */
[----:B--2---:R-:W-:Y:S01]  /*72c0*/  MOV R5, UR9 ;  /* 0x0000000900057c02 */ /* 0x004fe20008000f00 */
[----:B------:R-:W-:Y:S01]  /*72d0*/  IMAD.U32 R4, RZ, RZ, UR8 ;  /* 0x00000008ff047e24 */ /* 0x000fe2000f8e00ff */
[----:B---3--:R-:W-:Y:S01]  /*72e0*/  MOV R7, UR7 ;  /* 0x0000000700077c02 */ /* 0x008fe20008000f00 */
[----:B------:R-:W-:Y:S01]  /*72f0*/  IMAD.U32 R6, RZ, RZ, UR6 ;  /* 0x00000006ff067e24 */ /* 0x000fe2000f8e00ff */
[----:B-----5:R-:W-:Y:S01]  /*7300*/  MOV R11, UR5 ;  /* 0x00000005000b7c02 */ /* 0x020fe20008000f00 */
[----:B------:R-:W-:Y:S02]  /*7310*/  IMAD.U32 R10, RZ, RZ, UR4 ;  /* 0x00000004ff0a7e24 */ /* 0x000fe4000f8e00ff */
[----:B------:R-:W-:Y:S07]  /*7320*/  LEPC R20, `(.L_x_113) ;  /* 0x000000001014794e */ /* 0x000fee0000000000 */
[----:B-1--4-:R-:W-:Y:S05]  /*7330*/  CALL.ABS.NOINC R2 ;  /* 0x0000000002007343 */ /* 0x012fea0003c00000 */
.L_x_113:
        /* <DEDUP_REMOVED lines=14> */
[----:B------:R-:W-:Y:S01]  /*7420*/  F2FP.F16.E5M2.UNPACK_B R54, R75 ;  /* 0x0000004bff36723e */ /* 0x000fe200020004ff */
[----:B------:R-:W-:Y:S01]  /*7430*/  LDTM.16dp32bit_t0_t15.x32 R4, tmem[UR4+0x40] ;  /* 0x00004004000479ee */ /* 0x000fe20008a80000 */
[----:B------:R-:W2:Y:S01]  /*7440*/  LDTM.16dp32bit_t16_t31.x32 R4, tmem[UR4+0x60] ;  /* 0x00006004000479ee */ /* 0x000ea20008aa0000 */
[----:B------:R-:W-:Y:S01]  /*7450*/  HADD2.F32 R46, -RZ, R46.H1_H1 ;  /* 0x3000002eff2e7230 */ /* 0x000fe20000004100 */
[----:B----4-:R-:W-:Y:S01]  /*7460*/  F2FP.F16.E5M2.UNPACK_B R58, R76 ;  /* 0x0000004cff3a723e */ /* 0x010fe200020004ff */
[--C-:B------:R-:W-:Y:S01]  /*7470*/  HADD2.F32 R49, -RZ, R50.reuse.H0_H0 ;  /* 0x20000032ff317230 */ /* 0x100fe20000004100 */
[----:B------:R-:W-:Y:S01]  /*7480*/  F2FP.F16.E5M2.UNPACK_B R62, R77 ;  /* 0x0000004dff3e723e */ /* 0x000fe200020004ff */
[----:B------:R-:W-:Y:S01]  /*7490*/  HADD2.F32 R50, -RZ, R50.H1_H1 ;  /* 0x30000032ff327230 */ /* 0x000fe20000004100 */
[----:B------:R-:W-:Y:S01]  /*74a0*/  F2FP.F16.E5M2.UNPACK_B R66, R78 ;  /* 0x0000004eff42723e */ /* 0x000fe200020004ff */
[--C-:B------:R-:W-:Y:S01]  /*74b0*/  HADD2.F32 R53, -RZ, R54.reuse.H0_H0 ;  /* 0x20000036ff357230 */ /* 0x100fe20000004100 */
[----:B------:R-:W-:Y:S01]  /*74c0*/  F2FP.F16.E5M2.UNPACK_B R70, R79 ;  /* 0x0000004fff46723e */ /* 0x000fe200020004ff */
[----:B------:R-:W-:Y:S01]  /*74d0*/  HADD2.F32 R54, -RZ, R54.H1_H1 ;  /* 0x30000036ff367230 */ /* 0x000fe20000004100 */
[----:B------:R-:W-:Y:S01]  /*74e0*/  F2FP.F16.E5M2.UNPACK_B R56, R75.H1 ;  /* 0x0000004bff38723e */ /* 0x000fe200030004ff */
[--C-:B------:R-:W-:Y:S01]  /*74f0*/  HADD2.F32 R57, -RZ, R58.reuse.H0_H0 ;  /* 0x2000003aff397230 */ /* 0x100fe20000004100 */
[----:B------:R-:W-:Y:S01]  /*7500*/  F2FP.F16.E5M2.UNPACK_B R60, R76.H1 ;  /* 0x0000004cff3c723e */ /* 0x000fe200030004ff */
[----:B------:R-:W-:Y:S01]  /*7510*/  HADD2.F32 R58, -RZ, R58.H1_H1 ;  /* 0x3000003aff3a7230 */ /* 0x000fe20000004100 */
[----:B------:R-:W-:Y:S01]  /*7520*/  F2FP.F16.E5M2.UNPACK_B R64, R77.H1 ;  /* 0x0000004dff40723e */ /* 0x000fe200030004ff */
[--C-:B------:R-:W-:Y:S01]  /*7530*/  HADD2.F32 R61, -RZ, R62.reuse.H0_H0 ;  /* 0x2000003eff3d7230 */ /* 0x100fe20000004100 */
[----:B------:R-:W-:Y:S01]  /*7540*/  F2FP.F16.E5M2.UNPACK_B R68, R78.H1 ;  /* 0x0000004eff44723e */ /* 0x000fe200030004ff */
[----:B------:R-:W-:Y:S01]  /*7550*/  HADD2.F32 R62, -RZ, R62.H1_H1 ;  /* 0x3000003eff3e7230 */ /* 0x000fe20000004100 */
[----:B------:R-:W-:Y:S01]  /*7560*/  ISETP.NE.AND P0, PT, R97, RZ, PT ;  /* 0x000000ff6100720c */ /* 0x000fe20003f05270 */
[--C-:B------:R-:W-:Y:S01]  /*7570*/  HADD2.F32 R65, -RZ, R66.reuse.H0_H0 ;  /* 0x20000042ff417230 */ /* 0x100fe20000004100 */
[----:B------:R-:W-:Y:S01]  /*7580*/  ISETP.NE.AND P6, PT, R102, RZ, PT ;  /* 0x000000ff6600720c */ /* 0x000fe20003fc5270 */
[----:B------:R-:W-:Y:S02]  /*7590*/  HADD2.F32 R66, -RZ, R66.H1_H1 ;  /* 0x30000042ff427230 */ /* 0x000fe40000004100 */
[--C-:B------:R-:W-:Y:S02]  /*75a0*/  HADD2.F32 R69, -RZ, R70.reuse.H0_H0 ;  /* 0x20000046ff457230 */ /* 0x100fe40000004100 */
[C---:B--2---:R-:W-:Y:S01]  /*75b0*/  FMUL R0, R38.reuse, R4 ;  /* 0x0000000426007220 */ /* 0x044fe20000400000 */
[C---:B------:R-:W-:Y:S01]  /*75c0*/  FMUL R2, R38.reuse, R5 ;  /* 0x0000000526027220 */ /* 0x040fe20000400000 */
[C---:B------:R-:W-:Y:S01]  /*75d0*/  FMUL R4, R38.reuse, R8 ;  /* 0x0000000826047220 */ /* 0x040fe20000400000 */
[C---:B------:R-:W-:Y:S01]  /*75e0*/  FMUL R5, R38.reuse, R9 ;  /* 0x0000000926057220 */ /* 0x040fe20000400000 */
[C---:B------:R-:W-:Y:S01]  /*75f0*/  FFMA R0, R41.reuse, R40, R0 ;  /* 0x0000002829007223 */ /* 0x040fe20000000000 */
[C---:B------:R-:W-:Y:S01]  /*7600*/  FFMA R2, R41.reuse, R43, R2 ;  /* 0x0000002b29027223 */ /* 0x040fe20000000002 */
        /* <DEDUP_REMOVED lines=10> */
[----:B------:R-:W-:Y:S02]  /*76b0*/  HADD2.F32 R70, -RZ, R70.H1_H1 ;  /* 0x30000046ff467230 */ /* 0x000fe40000004100 */
[C---:B------:R-:W-:Y:S01]  /*76c0*/  FMUL R28, R38.reuse, R32 ;  /* 0x00000020261c7220 */ /* 0x040fe20000400000 */
[C---:B------:R-:W-:Y:S01]  /*76d0*/  FMUL R29, R38.reuse, R33 ;  /* 0x00000021261d7220 */ /* 0x040fe20000400000 */
[C---:B------:R-:W-:Y:S01]  /*76e0*/  FMUL R3, R38.reuse, R6 ;  /* 0x0000000626037220 */ /* 0x040fe20000400000 */
[C---:B------:R-:W-:Y:S01]  /*76f0*/  FMUL R7, R38.reuse, R7 ;  /* 0x0000000726077220 */ /* 0x040fe20000400000 */
[--C-:B------:R-:W-:Y:S02]  /*7700*/  HADD2.F32 R47, -RZ, R48.reuse.H0_H0 ;  /* 0x20000030ff2f7230 */ /* 0x100fe40000004100 */
[C---:B------:R-:W-:Y:S01]  /*7710*/  FMUL R6, R38.reuse, R10 ;  /* 0x0000000a26067220 */ /* 0x040fe20000400000 */
[C---:B------:R-:W-:Y:S01]  /*7720*/  FFMA R3, R41.reuse, R42, R3 ;  /* 0x0000002a29037223 */ /* 0x040fe20000000003 */
[----:B------:R-:W-:Y:S02]  /*7730*/  HADD2.F32 R48, -RZ, R48.H1_H1 ;  /* 0x30000030ff307230 */ /* 0x000fe40000004100 */
[C---:B------:R-:W-:Y:S01]  /*7740*/  FFMA R7, R41.reuse, R44, R7 ;  /* 0x0000002c29077223 */ /* 0x040fe20000000007 */
[C---:B------:R-:W-:Y:S01]  /*7750*/  FFMA R4, R41.reuse, R45, R4 ;  /* 0x0000002d29047223 */ /* 0x040fe20000000004 */
[C---:B------:R-:W-:Y:S01]  /*7760*/  FFMA R5, R41.reuse, R46, R5 ;  /* 0x0000002e29057223 */ /* 0x040fe20000000005 */
[----:B------:R-:W-:Y:S01]  /*7770*/  FFMA R6, R41, R47, R6 ;  /* 0x0000002f29067223 */ /* 0x000fe20000000006 */
[----:B------:R-:W-:Y:S01]  /*7780*/  FMUL R11, R38, R11 ;  /* 0x0000000b260b7220 */ /* 0x000fe20000400000 */
[----:B------:R-:W-:Y:S01]  /*7790*/  F2FP.F16.E5M2.UNPACK_B R40, R79.H1 ;  /* 0x0000004fff28723e */ /* 0x000fe200030004ff */
[--C-:B------:R-:W-:Y:S01]  /*77a0*/  HADD2.F32 R51, -RZ, R52.reuse.H0_H0 ;  /* 0x20000034ff337230 */ /* 0x100fe20000004100 */
[----:B-1----:R-:W-:Y:S01]  /*77b0*/  F2FP.SATFINITE.E5M2.F32.PACK_AB_MERGE_C R105, R7, R3, RZ ;  /* 0x000000030769723e */ /* 0x002fe200048060ff */
[C---:B------:R-:W-:Y:S01]  /*77c0*/  FFMA R11, R41.reuse, R48, R11 ;  /* 0x00000030290b7223 */ /* 0x040fe2000000000b */
[C---:B------:R-:W-:Y:S01]  /*77d0*/  FFMA R8, R41.reuse, R49, R8 ;  /* 0x0000003129087223 */ /* 0x040fe20000000008 */
[----:B------:R-:W-:Y:S01]  /*77e0*/  FFMA R9, R41, R50, R9 ;  /* 0x0000003229097223 */ /* 0x000fe20000000009 */
[----:B------:R-:W-:Y:S01]  /*77f0*/  F2FP.SATFINITE.E5M2.F32.PACK_AB_MERGE_C R104, R2, R0, R105 ;  /* 0x000000000268723e */ /* 0x000fe20004806069 */
[----:B------:R-:W-:Y:S01]  /*7800*/  HADD2.F32 R52, -RZ, R52.H1_H1 ;  /* 0x30000034ff347230 */ /* 0x000fe20000004100 */
[----:B------:R-:W-:Y:S01]  /*7810*/  F2FP.SATFINITE.E5M2.F32.PACK_AB_MERGE_C R106, R11, R6, RZ ;  /* 0x000000060b6a723e */ /* 0x000fe200048060ff */
[C---:B------:R-:W-:Y:S01]  /*7820*/  FMUL R10, R38.reuse, R14 ;  /* 0x0000000e260a7220 */ /* 0x040fe20000400000 */
[C---:B------:R-:W-:Y:S01]  /*7830*/  FMUL R15, R38.reuse, R15 ;  /* 0x0000000f260f7220 */ /* 0x040fe20000400000 */
[--C-:B------:R-:W-:Y:S01]  /*7840*/  HADD2.F32 R55, -RZ, R56.reuse.H0_H0 ;  /* 0x20000038ff377230 */ /* 0x100fe20000004100 */
[----:B------:R-:W-:Y:S01]  /*7850*/  F2FP.SATFINITE.E5M2.F32.PACK_AB_MERGE_C R105, R5, R4, R106 ;  /* 0x000000040569723e */ /* 0x000fe2000480606a */
[C---:B------:R-:W-:Y:S01]  /*7860*/  FFMA R10, R41.reuse, R51, R10 ;  /* 0x00000033290a7223 */ /* 0x040fe2000000000a */
[C---:B------:R-:W-:Y:S01]  /*7870*/  FFMA R15, R41.reuse, R52, R15 ;  /* 0x00000034290f7223 */ /* 0x040fe2000000000f */
[C---:B------:R-:W-:Y:S01]  /*7880*/  FFMA R12, R41.reuse, R53, R12 ;  /* 0x00000035290c7223 */ /* 0x040fe2000000000c */
[C---:B------:R-:W-:Y:S01]  /*7890*/  FFMA R13, R41.reuse, R54, R13 ;  /* 0x00000036290d7223 */ /* 0x040fe2000000000d */
[----:B------:R-:W-:Y:S02]  /*78a0*/  HADD2.F32 R56, -RZ, R56.H1_H1 ;  /* 0x30000038ff387230 */ /* 0x000fe40000004100 */
[C---:B------:R-:W-:Y:S01]  /*78b0*/  FMUL R14, R38.reuse, R18 ;  /* 0x00000012260e7220 */ /* 0x040fe20000400000 */
[C---:B------:R-:W-:Y:S01]  /*78c0*/  FMUL R19, R38.reuse, R19 ;  /* 0x0000001326137220 */ /* 0x040fe20000400000 */
[--C-:B------:R-:W-:Y:S02]  /*78d0*/  HADD2.F32 R59, -RZ, R60.reuse.H0_H0 ;  /* 0x2000003cff3b7230 */ /* 0x100fe40000004100 */
[C---:B------:R-:W-:Y:S01]  /*78e0*/  FMUL R18, R38.reuse, R22 ;  /* 0x0000001626127220 */ /* 0x040fe20000400000 */
[C---:B------:R-:W-:Y:S01]  /*78f0*/  FFMA R14, R41.reuse, R55, R14 ;  /* 0x00000037290e7223 */ /* 0x040fe2000000000e */
[----:B------:R-:W-:Y:S02]  /*7900*/  HADD2.F32 R60, -RZ, R60.H1_H1 ;  /* 0x3000003cff3c7230 */ /* 0x000fe40000004100 */
        /* <DEDUP_REMOVED lines=8> */
[C---:B------:R-:W-:Y:S01]  /*7990*/  FFMA R23, R41.reuse, R60, R23 ;  /* 0x0000003c29177223 */ /* 0x040fe20000000017 */
[C---:B------:R-:W-:Y:S01]  /*79a0*/  FMUL R27, R38.reuse, R27 ;  /* 0x0000001b261b7220 */ /* 0x040fe20000400000 */
[C---:B------:R-:W-:Y:S01]  /*79b0*/  FFMA R20, R41.reuse, R61, R20 ;  /* 0x0000003d29147223 */ /* 0x040fe20000000014 */
[C---:B------:R-:W-:Y:S01]  /*79c0*/  FFMA R21, R41.reuse, R62, R21 ;  /* 0x0000003e29157223 */ /* 0x040fe20000000015 */
[--C-:B------:R-:W-:Y:S02]  /*79d0*/  HADD2.F32 R67, -RZ, R68.reuse.H0_H0 ;  /* 0x20000044ff437230 */ /* 0x100fe40000004100 */
[----:B------:R-:W-:Y:S01]  /*79e0*/  FFMA R22, R41, R63, R22 ;  /* 0x0000003f29167223 */ /* 0x000fe20000000016 */
[----:B------:R-:W-:Y:S02]  /*79f0*/  HADD2.F32 R68, -RZ, R68.H1_H1 ;  /* 0x30000044ff447230 */ /* 0x000fe40000004100 */
[C---:B------:R-:W-:Y:S01]  /*7a00*/  FMUL R26, R38.reuse, R30 ;  /* 0x0000001e261a7220 */ /* 0x040fe20000400000 */
[----:B------:R-:W-:Y:S01]  /*7a10*/  F2FP.SATFINITE.E5M2.F32.PACK_AB_MERGE_C R107, R15, R10, RZ ;  /* 0x0000000a0f6b723e */ /* 0x000fe200048060ff */
        /* <DEDUP_REMOVED lines=8> */
[----:B------:R-:W-:Y:S01]  /*7aa0*/  F2FP.SATFINITE.E5M2.F32.PACK_AB_MERGE_C R106, R9, R8, R107 ;  /* 0x00000008096a723e */ /* 0x000fe2000480606b */
[----:B------:R-:W-:Y:S01]  /*7ab0*/  FFMA R31, R41, R68, R31 ;  /* 0x00000044291f7223 */ /* 0x000fe2000000001f */
[----:B------:R-:W-:Y:S01]  /*7ac0*/  FMUL R35, R38, R35 ;  /* 0x0000002326237220 */ /* 0x000fe20000400000 */
[----:B------:R-:W-:Y:S01]  /*7ad0*/  F2FP.SATFINITE.E5M2.F32.PACK_AB_MERGE_C R107, R19, R14, RZ ;  /* 0x0000000e136b723e */ /* 0x000fe200048060ff */
[C---:B------:R-:W-:Y:S01]  /*7ae0*/  FFMA R28, R41.reuse, R69, R28 ;  /* 0x00000045291c7223 */ /* 0x040fe2000000001c */
[C---:B------:R-:W-:Y:S01]  /*7af0*/  FFMA R29, R41.reuse, R70, R29 ;  /* 0x00000046291d7223 */ /* 0x040fe2000000001d */
[C---:B------:R-:W-:Y:S01]  /*7b00*/  FFMA R30, R41.reuse, R43, R30 ;  /* 0x0000002b291e7223 */ /* 0x040fe2000000001e */
[----:B------:R-:W-:Y:S01]  /*7b10*/  FFMA R35, R41, R40, R35 ;  /* 0x0000002829237223 */ /* 0x000fe20000000023 */
        /* <DEDUP_REMOVED lines=21> */
[----:B------:R-:W-:Y:S02]  /*7c70*/  UIADD3 UR4, UP0, UPT, UR62, 0x680, URZ ;  /* 0x000006803e047890 */ /* 0x000fe4000ff1e0ff */
[----:B------:R-:W-:Y:S02]  /*7c80*/  UIADD3 UR9, UPT, UPT, UR49, 0x40, URZ ;  /* 0x0000004031097890 */ /* 0x000fe4000fffe0ff */
[----:B------:R-:W-:Y:S02]  /*7c90*/  UIADD3 UR8, UPT, UPT, UR44, 0x5200, URZ ;  /* 0x000052002c087890 */ /* 0x000fe4000fffe0ff */
[----:B------:R-:W-:Y:S01]  /*7ca0*/  UIADD3.X UR5, UPT, UPT, URZ, UR63, URZ, UP0, !UPT ;  /* 0x0000003fff057290 */ /* 0x000fe200087fe4ff */
[----:B------:R-:W-:Y:S01]  /*7cb0*/  UMOV UR10, UR50 ;  /* 0x00000032000a7c82 */ /* 0x000fe20008000000 */
[----:B------:R-:W-:Y:S07]  /*7cc0*/  UMOV UR11, UR36 ;  /* 0x00000024000b7c82 */ /* 0x000fee0008000000 */
[----:B------:R2:W-:Y:S01]  /*7cd0*/  UTMASTG.3D [UR8], [UR4] ;  /* 0x00000008040073b5 */ /* 0x0005e20008010000 */
[----:B------:R0:W-:Y:S01]  /*7ce0*/  UTMACMDFLUSH ;  /* 0x00000000000079b7 */ /* 0x0001e20000000000 */
[----:B--2---:R-:W-:Y:S04]  /*7cf0*/  DEPBAR.LE SB0, 0x1 ;  /* 0x000080400000791a */ /* 0x004fe80000000000 */
.L_x_115:
[----:B------:R-:W-:Y:S05]  /*7d00*/  BSYNC.RECONVERGENT B0 ;  /* 0x0000000000007941 */ /* 0x000fea0003800200 */
.L_x_114:
        /* <DEDUP_REMOVED lines=16> */
.L_x_119:
[----:B------:R-:W-:Y:S05]  /*7e10*/  BSYNC B0 ;  /* 0x0000000000007941 */ /* 0x000fea0003800000 */
.L_x_118:
        /* <DEDUP_REMOVED lines=17> */
.L_x_117:
[----:B------:R-:W-:Y:S05]  /*7f30*/  BSYNC B1 ;  /* 0x0000000000017941 */ /* 0x000fea0003800000 */
.L_x_116:
        /* <DEDUP_REMOVED lines=21> */
.L_x_121:
        /* <DEDUP_REMOVED lines=18> */
[----:B------:R-:W-:Y:S01]  /*81b0*/  ISETP.NE.AND P6, PT, R102, RZ, PT ;  /* 0x000000ff6600720c */ /* 0x000fe20003fc5270 */
[--C-:B------:R-:W-:Y:S01]  /*81c0*/  HADD2.F32 R49, -RZ, R50.reuse.H0_H0 ;  /* 0x20000032ff317230 */ /* 0x100fe20000004100 */
[----:B----4-:R-:W-:Y:S01]  /*81d0*/  F2FP.F16.E5M2.UNPACK_B R58, R76 ;  /* 0x0000004cff3a723e */ /* 0x010fe200020004ff */
[----:B------:R-:W-:Y:S01]  /*81e0*/  HADD2.F32 R50, -RZ, R50.H1_H1 ;  /* 0x30000032ff327230 */ /* 0x000fe20000004100 */
[----:B------:R-:W-:Y:S01]  /*81f0*/  F2FP.F16.E5M2.UNPACK_B R62, R77 ;  /* 0x0000004dff3e723e */ /* 0x000fe200020004ff */
[--C-:B------:R-:W-:Y:S01]  /*8200*/  HADD2.F32 R53, -RZ, R54.reuse.H0_H0 ;  /* 0x20000036ff357230 */ /* 0x100fe20000004100 */
[----:B------:R-:W-:Y:S01]  /*8210*/  F2FP.F16.E5M2.UNPACK_B R66, R78 ;  /* 0x0000004eff42723e */ /* 0x000fe200020004ff */
[----:B------:R-:W-:Y:S01]  /*8220*/  HADD2.F32 R54, -RZ, R54.H1_H1 ;  /* 0x30000036ff367230 */ /* 0x000fe20000004100 */
[----:B------:R-:W-:Y:S01]  /*8230*/  F2FP.F16.E5M2.UNPACK_B R70, R79 ;  /* 0x0000004fff46723e */ /* 0x000fe200020004ff */
[--C-:B------:R-:W-:Y:S01]  /*8240*/  HADD2.F32 R57, -RZ, R58.reuse.H0_H0 ;  /* 0x2000003aff397230 */ /* 0x100fe20000004100 */
[----:B------:R-:W-:Y:S01]  /*8250*/  F2FP.F16.E5M2.UNPACK_B R56, R75.H1 ;  /* 0x0000004bff38723e */ /* 0x000fe200030004ff */
[----:B------:R-:W-:Y:S01]  /*8260*/  HADD2.F32 R58, -RZ, R58.H1_H1 ;  /* 0x3000003aff3a7230 */ /* 0x000fe20000004100 */
[----:B------:R-:W-:Y:S01]  /*8270*/  F2FP.F16.E5M2.UNPACK_B R60, R76.H1 ;  /* 0x0000004cff3c723e */ /* 0x000fe200030004ff */
[--C-:B------:R-:W-:Y:S01]  /*8280*/  HADD2.F32 R61, -RZ, R62.reuse.H0_H0 ;  /* 0x2000003eff3d7230 */ /* 0x100fe20000004100 */
[----:B------:R-:W-:Y:S01]  /*8290*/  F2FP.F16.E5M2.UNPACK_B R64, R77.H1 ;  /* 0x0000004dff40723e */ /* 0x000fe200030004ff */
[----:B------:R-:W-:Y:S01]  /*82a0*/  HADD2.F32 R62, -RZ, R62.H1_H1 ;  /* 0x3000003eff3e7230 */ /* 0x000fe20000004100 */
[----:B------:R-:W-:Y:S01]  /*82b0*/  F2FP.F16.E5M2.UNPACK_B R68, R78.H1 ;  /* 0x0000004eff44723e */ /* 0x000fe200030004ff */
        /* <DEDUP_REMOVED lines=112> */
[----:B------:R-:W-:Y:S02]  /*89c0*/  UIADD3 UR4, UPT, UPT, UR44, 0x4200, URZ ;  /* 0x000042002c047890 */ /* 0x000fe4000fffe0ff */
[----:B------:R-:W-:Y:S01]  /*89d0*/  UIADD3 UR9, UPT, UPT, UR49, 0x80, URZ ;  /* 0x0000008031097890 */ /* 0x000fe2000fffe0ff */
[----:B------:R-:W-:Y:S01]  /*89e0*/  UMOV UR10, UR50 ;  /* 0x00000032000a7c82 */ /* 0x000fe20008000000 */
[----:B------:R-:W-:Y:S02]  /*89f0*/  UMOV UR11, UR36 ;  /* 0x00000024000b7c82 */ /* 0x000fe40008000000 */
        /* <DEDUP_REMOVED lines=8> */
.L_x_123:
[----:B------:R-:W-:Y:S05]  /*8a80*/  BSYNC.RECONVERGENT B0 ;  /* 0x0000000000007941 */ /* 0x000fea0003800200 */
.L_x_122:
        /* <DEDUP_REMOVED lines=16> */
.L_x_127:
[----:B------:R-:W-:Y:S05]  /*8b90*/  BSYNC B0 ;  /* 0x0000000000007941 */ /* 0x000fea0003800000 */
.L_x_126:
        /* <DEDUP_REMOVED lines=17> */
.L_x_125:
[----:B------:R-:W-:Y:S05]  /*8cb0*/  BSYNC B1 ;  /* 0x0000000000017941 */ /* 0x000fea0003800000 */
.L_x_124:
        /* <DEDUP_REMOVED lines=21> */
.L_x_129:
[----:B------:R-:W-:Y:S01]  /*8e10*/  ISETP.NE.AND P0, PT, R97, RZ, PT ;  /* 0x000000ff6100720c */ /* 0x000fe20003f05270 */
[----:B------:R-:W-:Y:S05]  /*8e20*/  WARPSYNC.ALL ;  /* 0x0000000000007948 */ /* 0x000fea0003800000 */
[----:B------:R-:W-:Y:S01]  /*8e30*/  R2UR UR4, R39 ;  /* 0x00000000270472ca */ /* 0x000fe200000e0000 */
[----:B------:R-:W2:Y:S01]  /*8e40*/  S2UR UR6, SR_CgaCtaId ;  /* 0x00000000000679c3 */ /* 0x000ea20000008800 */
[-C--:B------:R-:W-:Y:S01]  /*8e50*/  F2FP.F16.E5M2.UNPACK_B R42, R72.reuse ;  /* 0x00000048ff2a723e */ /* 0x080fe200020004ff */
[----:B------:R-:W-:Y:S01]  /*8e60*/  BSSY.RECONVERGENT B0, `(.L_x_130) ;  /* 0x000009b000007945 */ /* 0x000fe20003800200 */
[----:B------:R-:W-:Y:S02]  /*8e70*/  F2FP.F16.E5M2.UNPACK_B R72, R72.H1 ;  /* 0x00000048ff48723e */ /* 0x000fe400030004ff */
[-C--:B------:R-:W-:Y:S01]  /*8e80*/  F2FP.F16.E5M2.UNPACK_B R46, R73.reuse ;  /* 0x00000049ff2e723e */ /* 0x080fe200020004ff */
[--C-:B------:R-:W-:Y:S01]  /*8e90*/  HADD2.F32 R40, -RZ, R42.reuse.H0_H0 ;  /* 0x2000002aff287230 */ /* 0x100fe20000004100 */
[----:B------:R-:W-:Y:S01]  /*8ea0*/  F2FP.F16.E5M2.UNPACK_B R73, R73.H1 ;  /* 0x00000049ff49723e */ /* 0x000fe200030004ff */
[----:B------:R-:W-:Y:S01]  /*8eb0*/  HADD2.F32 R42, -RZ, R42.H1_H1 ;  /* 0x3000002aff2a7230 */ /* 0x000fe20000004100 */
[-C--:B------:R-:W-:Y:S01]  /*8ec0*/  F2FP.F16.E5M2.UNPACK_B R50, R74.reuse ;  /* 0x0000004aff32723e */ /* 0x080fe200020004ff */
[----:B------:R-:W-:Y:S01]  /*8ed0*/  HADD2.F32 R43, -RZ, R72.H0_H0 ;  /* 0x20000048ff2b7230 */ /* 0x000fe20000004100 */
[----:B------:R-:W-:Y:S01]  /*8ee0*/  F2FP.F16.E5M2.UNPACK_B R74, R74.H1 ;  /* 0x0000004aff4a723e */ /* 0x000fe200030004ff */
[----:B------:R-:W-:Y:S01]  /*8ef0*/  LDTM.16dp32bit_t0_t15.x32 R4, tmem[UR4+0xc0] ;  /* 0x0000c004000479ee */ /* 0x000fe20008a80000 */
[----:B------:R-:W3:Y:S01]  /*8f00*/  LDTM.16dp32bit_t16_t31.x32 R4, tmem[UR4+0xe0] ;  /* 0x0000e004000479ee */ /* 0x000ee20008aa0000 */
[----:B------:R-:W-:Y:S01]  /*8f10*/  NOP ;  /* 0x0000000000007918 */ /* 0x000fe20000000000 */
[--C-:B------:R-:W-:Y:S01]  /*8f20*/  HADD2.F32 R45, -RZ, R46.reuse.H0_H0 ;  /* 0x2000002eff2d7230 */ /* 0x100fe20000004100 */
[----:B------:R-:W-:Y:S01]  /*8f30*/  R2UR UR5, R71 ;  /* 0x00000000470572ca */ /* 0x000fe200000e0000 */
[----:B------:R-:W-:Y:S01]  /*8f40*/  HADD2.F32 R46, -RZ, R46.H1_H1 ;  /* 0x3000002eff2e7230 */ /* 0x000fe20000004100 */
[----:B------:R-:W-:Y:S01]  /*8f50*/  F2FP.F16.E5M2.UNPACK_B R54, R75 ;  /* 0x0000004bff36723e */ /* 0x000fe200020004ff */
        /* <DEDUP_REMOVED lines=10> */
[----:B------:R-:W-:Y:S01]  /*9000*/  UIADD3 UR4, UPT, UPT, UR5, 0xe0, URZ ;  /* 0x000000e005047890 */ /* 0x000fe2000fffe0ff */
[----:B------:R-:W-:Y:S01]  /*9010*/  HADD2.F32 R59, -RZ, R58.H1_H1 ;  /* 0x3000003aff3b7230 */ /* 0x000fe20000004100 */
[----:B------:R-:W-:Y:S01]  /*9020*/  F2FP.F16.E5M2.UNPACK_B R76, R76.H1 ;  /* 0x0000004cff4c723e */ /* 0x000fe200030004ff */
[--C-:B------:R-:W-:Y:S01]  /*9030*/  HADD2.F32 R60, -RZ, R62.reuse.H0_H0 ;  /* 0x2000003eff3c7230 */ /* 0x100fe20000004100 */
[----:B------:R-:W-:Y:S01]  /*9040*/  F2FP.F16.E5M2.UNPACK_B R77, R77.H1 ;  /* 0x0000004dff4d723e */ /* 0x000fe200030004ff */
[----:B------:R-:W-:Y:S01]  /*9050*/  HADD2.F32 R63, -RZ, R62.H1_H1 ;  /* 0x3000003eff3f7230 */ /* 0x000fe20000004100 */
[----:B------:R-:W-:Y:S01]  /*9060*/  F2FP.F16.E5M2.UNPACK_B R78, R78.H1 ;  /* 0x0000004eff4e723e */ /* 0x000fe200030004ff */
[--C-:B------:R-:W-:Y:S01]  /*9070*/  HADD2.F32 R64, -RZ, R66.reuse.H0_H0 ;  /* 0x20000042ff407230 */ /* 0x100fe20000004100 */
[----:B--2---:R-:W-:Y:S01]  /*9080*/  UPRMT UR4, UR6, 0x654, UR4 ;  /* 0x0000065406047896 */ /* 0x004fe20008000004 */
        /* <DEDUP_REMOVED lines=8> */
[----:B------:R-:W-:Y:S01]  /*9110*/  SYNCS.ARRIVE.TRANS64.RED.A1T0 RZ, [UR4], RZ ;  /* 0x000000ffffff79a7 */ /* 0x000fe20008100404 */
[C---:B------:R-:W-:Y:S01]  /*9120*/  FMUL R16, R38.reuse, R16 ;  /* 0x0000001026107220 */ /* 0x040fe20000400000 */
[C---:B------:R-:W-:Y:S01]  /*9130*/  FMUL R17, R38.reuse, R17 ;  /* 0x0000001126117220 */ /* 0x040fe20000400000 */
[C---:B------:R-:W-:Y:S01]  /*9140*/  FMUL R0, R38.reuse, R20 ;  /* 0x0000001426007220 */ /* 0x040fe20000400000 */
[C---:B------:R-:W-:Y:S01]  /*9150*/  FMUL R2, R38.reuse, R21 ;  /* 0x0000001526027220 */ /* 0x040fe20000400000 */
[C---:B------:R-:W-:Y:S01]  /*9160*/  FMUL R20, R38.reuse, R25 ;  /* 0x0000001926147220 */ /* 0x040fe20000400000 */
[----:B------:R-:W-:Y:S02]  /*9170*/  HADD2.F32 R67, -RZ, R66.H1_H1 ;  /* 0x30000042ff437230 */ /* 0x000fe40000004100 */
[C---:B------:R-:W-:Y:S01]  /*9180*/  FMUL R6, R38.reuse, R6 ;  /* 0x0000000626067220 */ /* 0x040fe20000400000 */
[----:B------:R-:W-:Y:S02]  /*9190*/  HADD2.F32 R44, -RZ, R72.H1_H1 ;  /* 0x30000048ff2c7230 */ /* 0x000fe40000004100 */
[C---:B------:R-:W-:Y:S01]  /*91a0*/  FMUL R7, R38.reuse, R7 ;  /* 0x0000000726077220 */ /* 0x040fe20000400000 */
[--C-:B------:R-:W-:Y:S02]  /*91b0*/  HADD2.F32 R47, -RZ, R73.reuse.H0_H0 ;  /* 0x20000049ff2f7230 */ /* 0x100fe40000004100 */
[C---:B------:R-:W-:Y:S01]  /*91c0*/  FFMA R6, R41.reuse, R43, R6 ;  /* 0x0000002b29067223 */ /* 0x040fe20000000006 */
[--C-:B------:R-:W-:Y:S02]  /*91d0*/  HADD2.F32 R40, -RZ, R68.reuse.H0_H0 ;  /* 0x20000044ff287230 */ /* 0x100fe40000004100 */
[C---:B------:R-:W-:Y:S01]  /*91e0*/  FFMA R7, R41.reuse, R44, R7 ;  /* 0x0000002c29077223 */ /* 0x040fe20000000007 */
[C---:B------:R-:W-:Y:S01]  /*91f0*/  FFMA R8, R41.reuse, R45, R8 ;  /* 0x0000002d29087223 */ /* 0x040fe20000000008 */
[----:B------:R-:W-:Y:S01]  /*9200*/  FFMA R9, R41, R46, R9 ;  /* 0x0000002e29097223 */ /* 0x000fe20000000009 */
[----:B------:R-:W-:Y:S02]  /*9210*/  HADD2.F32 R43, -RZ, R68.H1_H1 ;  /* 0x30000044ff2b7230 */ /* 0x000fe40000004100 */
[C---:B------:R-:W-:Y:S01]  /*9220*/  FMUL R10, R38.reuse, R10 ;  /* 0x0000000a260a7220 */ /* 0x040fe20000400000 */
[----:B------:R-:W-:Y:S01]  /*9230*/  HADD2.F32 R48, -RZ, R73.H1_H1 ;  /* 0x30000049ff307230 */ /* 0x000fe20000004100 */
[----:B------:R-:W-:Y:S01]  /*9240*/  F2FP.SATFINITE.E5M2.F32.PACK_AB_MERGE_C R100, R7, R6, RZ ;  /* 0x000000060764723e */ /* 0x000fe200048060ff */
[C---:B------:R-:W-:Y:S01]  /*9250*/  FMUL R7, R38.reuse, R24 ;  /* 0x0000001826077220 */ /* 0x040fe20000400000 */
[----:B------:R-:W-:Y:S01]  /*9260*/  FFMA R10, R41, R47, R10 ;  /* 0x0000002f290a7223 */ /* 0x000fe2000000000a */
[C---:B------:R-:W-:Y:S01]  /*9270*/  FMUL R24, R38.reuse, R29 ;  /* 0x0000001d26187220 */ /* 0x040fe20000400000 */
[----:B------:R-:W-:Y:S01]  /*9280*/  F2FP.SATFINITE.E5M2.F32.PACK_AB_MERGE_C R100, R5, R4, R100 ;  /* 0x000000040564723e */ /* 0x000fe20004806064 */
[C---:B------:R-:W-:Y:S01]  /*9290*/  FMUL R11, R38.reuse, R11 ;  /* 0x0000000b260b7220 */ /* 0x040fe20000400000 */
[--C-:B------:R-:W-:Y:S02]  /*92a0*/  HADD2.F32 R51, -RZ, R74.reuse.H0_H0 ;  /* 0x2000004aff337230 */ /* 0x100fe40000004100 */
[C---:B------:R-:W-:Y:S01]  /*92b0*/  FMUL R14, R38.reuse, R14 ;  /* 0x0000000e260e7220 */ /* 0x040fe20000400000 */
[----:B------:R-:W-:Y:S02]  /*92c0*/  HADD2.F32 R52, -RZ, R74.H1_H1 ;  /* 0x3000004aff347230 */ /* 0x000fe40000004100 */
[C---:B------:R-:W-:Y:S01]  /*92d0*/  FFMA R11, R41.reuse, R48, R11 ;  /* 0x00000030290b7223 */ /* 0x040fe2000000000b */
[C---:B------:R-:W-:Y:S01]  /*92e0*/  FFMA R12, R41.reuse, R49, R12 ;  /* 0x00000031290c7223 */ /* 0x040fe2000000000c */
[C---:B------:R-:W-:Y:S01]  /*92f0*/  FFMA R13, R41.reuse, R50, R13 ;  /* 0x00000032290d7223 */ /* 0x040fe2000000000d */
[----:B------:R-:W-:Y:S01]  /*9300*/  FFMA R14, R41, R51, R14 ;  /* 0x00000033290e7223 */ /* 0x000fe2000000000e */
[C---:B------:R-:W-:Y:S01]  /*9310*/  FMUL R15, R38.reuse, R15 ;  /* 0x0000000f260f7220 */ /* 0x040fe20000400000 */
[--C-:B------:R-:W-:Y:S01]  /*9320*/  HADD2.F32 R55, -RZ, R75.reuse.H0_H0 ;  /* 0x2000004bff377230 */ /* 0x100fe20000004100 */
[----:B------:R-:W-:Y:S01]  /*9330*/  F2FP.SATFINITE.E5M2.F32.PACK_AB_MERGE_C R101, R11, R10, RZ ;  /* 0x0000000a0b65723e */ /* 0x000fe200048060ff */
[----:B------:R-:W-:Y:S02]  /*9340*/  HADD2.F32 R56, -RZ, R75.H1_H1 ;  /* 0x3000004bff387230 */ /* 0x000fe40000004100 */
[C---:B------:R-:W-:Y:S01]  /*9350*/  FFMA R15, R41.reuse, R52, R15 ;  /* 0x00000034290f7223 */ /* 0x040fe2000000000f */
[----:B------:R-:W-:Y:S01]  /*9360*/  FFMA R16, R41, R53, R16 ;  /* 0x0000003529107223 */ /* 0x000fe20000000010 */
[----:B------:R-:W-:Y:S01]  /*9370*/  F2FP.SATFINITE.E5M2.F32.PACK_AB_MERGE_C R101, R9, R8, R101 ;  /* 0x000000080965723e */ /* 0x000fe20004806065 */
[----:B------:R-:W-:Y:S01]  /*9380*/  FFMA R17, R41, R54, R17 ;  /* 0x0000003629117223 */ /* 0x000fe20000000011 */
[C---:B------:R-:W-:Y:S01]  /*9390*/  FMUL R18, R38.reuse, R18 ;  /* 0x0000001226127220 */ /* 0x040fe20000400000 */
[----:B------:R-:W-:Y:S01]  /*93a0*/  F2FP.SATFINITE.E5M2.F32.PACK_AB_MERGE_C R102, R15, R14, RZ ;  /* 0x0000000e0f66723e */ /* 0x000fe200048060ff */
[C---:B------:R-:W-:Y:S01]  /*93b0*/  FMUL R19, R38.reuse, R19 ;  /* 0x0000001326137220 */ /* 0x040fe20000400000 */
[--C-:B------:R-:W-:Y:S02]  /*93c0*/  HADD2.F32 R58, -RZ, R76.reuse.H0_H0 ;  /* 0x2000004cff3a7230 */ /* 0x100fe40000004100 */
[----:B------:R-:W-:Y:S01]  /*93d0*/  FFMA R18, R41, R55, R18 ;  /* 0x0000003729127223 */ /* 0x000fe20000000012 */
[----:B------:R-:W-:Y:S01]  /*93e0*/  F2FP.SATFINITE.E5M2.F32.PACK_AB_MERGE_C R102, R13, R12, R102 ;  /* 0x0000000c0d66723e */ /* 0x000fe20004806066 */
[C---:B------:R-:W-:Y:S01]  /*93f0*/  FFMA R19, R41.reuse, R56, R19 ;  /* 0x0000003829137223 */ /* 0x040fe20000000013 */
[----:B------:R-:W-:Y:S02]  /*9400*/  HADD2.F32 R61, -RZ, R76.H1_H1 ;  /* 0x3000004cff3d7230 */ /* 0x000fe40000004100 */
[C---:B------:R-:W-:Y:S01]  /*9410*/  FMUL R3, R38.reuse, R22 ;  /* 0x0000001626037220 */ /* 0x040fe20000400000 */
        /* <DEDUP_REMOVED lines=10> */
[C---:B------:R-:W-:Y:S01]  /*94c0*/  FMUL R23, R38.reuse, R28 ;  /* 0x0000001c26177220 */ /* 0x040fe20000400000 */
[----:B------:R-:W-:Y:S01]  /*94d0*/  F2FP.F16.E5M2.UNPACK_B R79, R79.H1 ;  /* 0x0000004fff4f723e */ /* 0x000fe200030004ff */
        /* <DEDUP_REMOVED lines=9> */
[C---:B------:R-:W-:Y:S01]  /*9570*/  FFMA R24, R41.reuse, R67, R24 ;  /* 0x0000004329187223 */ /* 0x040fe20000000018 */
[C---:B------:R-:W-:Y:S01]  /*9580*/  FMUL R28, R38.reuse, R33 ;  /* 0x00000021261c7220 */ /* 0x040fe20000400000 */
[--C-:B------:R-:W-:Y:S02]  /*9590*/  HADD2.F32 R42, -RZ, R79.reuse.H0_H0 ;  /* 0x2000004fff2a7230 */ /* 0x100fe40000004100 */
[C---:B------:R-:W-:Y:S01]  /*95a0*/  FFMA R25, R41.reuse, R66, R25 ;  /* 0x0000004229197223 */ /* 0x040fe20000000019 */
[----:B------:R-:W-:Y:S02]  /*95b0*/  HADD2.F32 R71, -RZ, R79.H1_H1 ;  /* 0x3000004fff477230 */ /* 0x000fe40000004100 */
[C---:B------:R-:W-:Y:S01]  /*95c0*/  FMUL R29, R38.reuse, R34 ;  /* 0x00000022261d7220 */ /* 0x040fe20000400000 */
        /* <DEDUP_REMOVED lines=9> */
[----:B-1----:R-:W-:Y:S01]  /*9660*/  F2FP.SATFINITE.E5M2.F32.PACK_AB_MERGE_C R105, R22, R21, RZ ;  /* 0x000000151669723e */ /* 0x002fe200048060ff */
[----:B------:R1:W-:Y:S01]  /*9670*/  STS.128 [R84+UR44+0x5200], R100 ;  /* 0x0052006454007988 */ /* 0x0003e20008000c2c */
[----:B------:R-:W-:Y:S02]  /*9680*/  F2FP.SATFINITE.E5M2.F32.PACK_AB_MERGE_C R64, R26, R25, RZ ;  /* 0x000000191a40723e */ /* 0x000fe400048060ff */
[----:B------:R-:W-:Y:S02]  /*9690*/  F2FP.SATFINITE.E5M2.F32.PACK_AB_MERGE_C R67, R30, R29, RZ ;  /* 0x0000001d1e43723e */ /* 0x000fe400048060ff */
[----:B------:R-:W-:Y:S02]  /*96a0*/  F2FP.SATFINITE.E5M2.F32.PACK_AB_MERGE_C R104, R2, R0, R3 ;  /* 0x000000000268723e */ /* 0x000fe40004806003 */
[----:B------:R-:W-:Y:S02]  /*96b0*/  F2FP.SATFINITE.E5M2.F32.PACK_AB_MERGE_C R105, R20, R7, R105 ;  /* 0x000000071469723e */ /* 0x000fe40004806069 */
[----:B------:R-:W-:Y:S02]  /*96c0*/  F2FP.SATFINITE.E5M2.F32.PACK_AB_MERGE_C R106, R24, R23, R64 ;  /* 0x00000017186a723e */ /* 0x000fe40004806040 */
[----:B------:R-:W-:Y:S02]  /*96d0*/  F2FP.SATFINITE.E5M2.F32.PACK_AB_MERGE_C R107, R28, R27, R67 ;  /* 0x0000001b1c6b723e */ /* 0x000fe40004806043 */
[----:B------:R-:W-:Y:S03]  /*96e0*/  IADD3 R36, PT, PT, R36, 0x1, RZ ;  /* 0x0000000124247810 */ /* 0x000fe60007ffe0ff */
        /* <DEDUP_REMOVED lines=18> */
.L_x_131:
[----:B------:R-:W-:Y:S05]  /*9810*/  BSYNC.RECONVERGENT B0 ;  /* 0x0000000000007941 */ /* 0x000fea0003800200 */
.L_x_130:
[----:B------:R-:W-:Y:S01]  /*9820*/  R2UR UR4, R87 ;  /* 0x00000000570472ca */ /* 0x000fe200000e0000 */
[----:B------:R-:W-:Y:S01]  /*9830*/  BAR.SYNC.DEFER_BLOCKING 0x1, 0x80 ;  /* 0x0042000000007b1d */ /* 0x000fe20000010000 */
[C---:B------:R-:W-:Y:S01]  /*9840*/  ISETP.NE.AND P0, PT, R89.reuse, 0x2, PT ;  /* 0x000000025900780c */ /* 0x040fe20003f05270 */
[----:B------:R-:W-:Y:S01]  /*9850*/  UISETP.NE.AND UP0, UPT, UR45, URZ, UPT ;  /* 0x000000ff2d00728c */ /* 0x000fe2000bf05270 */
[----:B------:R-:W-:Y:S01]  /*9860*/  ISETP.NE.AND P1, PT, R36, 0x4, PT ;  /* 0x000000042400780c */ /* 0x000fe20003f25270 */
[----:B------:R-:W-:Y:S01]  /*9870*/  UIADD3 UR16, UPT, UPT, UR38, UR59, URZ ;  /* 0x0000003b26107290 */ /* 0x000fe2000fffe0ff */
[----:B------:R-:W-:Y:S02]  /*9880*/  SEL R5, RZ, 0x1, P0 ;  /* 0x00000001ff057807 */ /* 0x000fe40000000000 */
[----:B------:R-:W-:Y:S02]  /*9890*/  SEL R3, RZ, 0x1, P1 ;  /* 0x00000001ff037807 */ /* 0x000fe40000800000 */
[----:B------:R-:W-:Y:S02]  /*98a0*/  LOP3.LUT R92, R92, R5, RZ, 0x3c, !PT ;  /* 0x000000055c5c7212 */ /* 0x000fe400078e3cff */
[----:B------:R-:W-:Y:S01]  /*98b0*/  LOP3.LUT R94, R94, R3, RZ, 0x3c, !PT ;  /* 0x000000035e5e7212 */ /* 0x000fe200078e3cff */
[----:B------:R-:W-:Y:S01]  /*98c0*/  UIADD3 UR20, UPT, UPT, UR37, UR4, URZ ;  /* 0x0000000425147290 */ /* 0x000fe2000fffe0ff */
[----:B------:R-:W-:Y:S02]  /*98d0*/  SEL R89, R89, RZ, P0 ;  /* 0x000000ff59597207 */ /* 0x000fe40000000000 */
[----:B------:R-:W-:Y:S01]  /*98e0*/  SEL R36, R36, RZ, P1 ;  /* 0x000000ff24247207 */ /* 0x000fe20000800000 */
[----:B------:R-:W-:Y:S01]  /*98f0*/  UMOV UR36, UR58 ;  /* 0x0000003a00247c82 */ /* 0x000fe20008000000 */
[----:B------:R-:W-:Y:S07]  /*9900*/  BRA.U UP0, `(.L_x_132) ;  /* 0xffffffb900e07547 */ /* 0x000fee000b83ffff */
[----:B------:R-:W-:Y:S05]  /*9910*/  EXIT ;  /* 0x000000000000794d */ /* 0x000fea0003800000 */
.L_x_24:
[----:B-1----:R1:W2:Y:S02]  /*9920*/  SYNCS.PHASECHK.TRANS64.TRYWAIT P0, [R0+URZ+0x110], R3 ;  /* 0x00011003000075a7 */ /* 0x0022a400080011ff */
[----:B--2---:R-:W-:Y:S05]  /*9930*/  @!P0 NANOSLEEP.SYNCS 0x989680 ;  /* 0x009896800000895d */ /* 0x004fea0003900000 */
[----:B------:R-:W2:Y:S02]  /*9940*/  @!P0 SYNCS.PHASECHK.TRANS64 P0, [R0+URZ+0x110], R3 ;  /* 0x00011003000085a7 */ /* 0x000ea400080010ff */
[----:B--2---:R-:W-:Y:S05]  /*9950*/  @!P0 BRA `(.L_x_24) ;  /* 0xfffffffc00f08947 */ /* 0x004fea000383ffff */
[----:B------:R-:W-:Y:S05]  /*9960*/  BRA `(.L_x_133) ;  /* 0xffffff8000347947 */ /* 0x000fea000383ffff */
.L_x_27:
[----:B-1----:R-:W-:-:S07]  /*9970*/  MOV R0, UR33 ;  /* 0x0000002100007c02 */ /* 0x002fce0008000f00 */
.L_x_134:
[----:B-1----:R1:W2:Y:S02]  /*9980*/  SYNCS.PHASECHK.TRANS64.TRYWAIT P0, [R0+URZ+0x28], R3 ;  /* 0x00002803000075a7 */ /* 0x0022a400080011ff */
[----:B--2---:R-:W-:Y:S05]  /*9990*/  @!P0 NANOSLEEP.SYNCS 0x989680 ;  /* 0x009896800000895d */ /* 0x004fea0003900000 */
[----:B------:R-:W2:Y:S02]  /*99a0*/  @!P0 SYNCS.PHASECHK.TRANS64 P0, [R0+URZ+0x28], R3 ;  /* 0x00002803000085a7 */ /* 0x000ea400080010ff */
[----:B--2---:R-:W-:Y:S05]  /*99b0*/  @!P0 BRA `(.L_x_134) ;  /* 0xfffffffc00f08947 */ /* 0x004fea000383ffff */
[----:B------:R-:W-:Y:S05]  /*99c0*/  BRA `(.L_x_26) ;  /* 0xffffff8000787947 */ /* 0x000fea000383ffff */
.L_x_34:
[----:B-1----:R-:W-:-:S07]  /*99d0*/  MOV R0, UR17 ;  /* 0x0000001100007c02 */ /* 0x002fce0008000f00 */
.L_x_135:
[----:B-1----:R1:W2:Y:S02]  /*99e0*/  SYNCS.PHASECHK.TRANS64.TRYWAIT P0, [R0+URZ+0x28], R3 ;  /* 0x00002803000075a7 */ /* 0x0022a400080011ff */
[----:B--2---:R-:W-:Y:S05]  /*99f0*/  @!P0 NANOSLEEP.SYNCS 0x989680 ;  /* 0x009896800000895d */ /* 0x004fea0003900000 */
[----:B------:R-:W2:Y:S02]  /*9a00*/  @!P0 SYNCS.PHASECHK.TRANS64 P0, [R0+URZ+0x28], R3 ;  /* 0x00002803000085a7 */ /* 0x000ea400080010ff */
[----:B--2---:R-:W-:Y:S05]  /*9a10*/  @!P0 BRA `(.L_x_135) ;  /* 0xfffffffc00f08947 */ /* 0x004fea000383ffff */
[----:B------:R-:W-:Y:S05]  /*9a20*/  BRA `(.L_x_33) ;  /* 0xffffff8400387947 */ /* 0x000fea000383ffff */
.L_x_39:
[----:B-1----:R1:W2:Y:S02]  /*9a30*/  SYNCS.PHASECHK.TRANS64.TRYWAIT P0, [R3+URZ+0xa0], R0 ;  /* 0x0000a000030075a7 */ /* 0x0022a400080011ff */
[----:B--2---:R-:W-:Y:S05]  /*9a40*/  @!P0 NANOSLEEP.SYNCS 0x989680 ;  /* 0x009896800000895d */ /* 0x004fea0003900000 */
[----:B------:R-:W2:Y:S02]  /*9a50*/  @!P0 SYNCS.PHASECHK.TRANS64 P0, [R3+URZ+0xa0], R0 ;  /* 0x0000a000030085a7 */ /* 0x000ea400080010ff */
[----:B--2---:R-:W-:Y:S05]  /*9a60*/  @!P0 BRA `(.L_x_39) ;  /* 0xfffffffc00f08947 */ /* 0x004fea000383ffff */
[----:B------:R-:W-:Y:S05]  /*9a70*/  BRA `(.L_x_136) ;  /* 0xffffff8400d87947 */ /* 0x000fea000383ffff */
.L_x_43:
[----:B-1----:R-:W-:-:S07]  /*9a80*/  MOV R0, UR4 ;  /* 0x0000000400007c02 */ /* 0x002fce0008000f00 */
.L_x_137:
[----:B-1----:R1:W2:Y:S02]  /*9a90*/  SYNCS.PHASECHK.TRANS64.TRYWAIT P0, [R0+URZ], R3 ;  /* 0x00000003000075a7 */ /* 0x0022a400080011ff */
[----:B--2---:R-:W-:Y:S05]  /*9aa0*/  @!P0 NANOSLEEP.SYNCS 0x989680 ;  /* 0x009896800000895d */ /* 0x004fea0003900000 */
[----:B------:R-:W2:Y:S02]  /*9ab0*/  @!P0 SYNCS.PHASECHK.TRANS64 P0, [R0+URZ], R3 ;  /* 0x00000003000085a7 */ /* 0x000ea400080010ff */
[----:B--2---:R-:W-:Y:S05]  /*9ac0*/  @!P0 BRA `(.L_x_137) ;  /* 0xfffffffc00f08947 */ /* 0x004fea000383ffff */
[----:B------:R-:W-:Y:S05]  /*9ad0*/  BRA `(.L_x_138) ;  /* 0xffffff8c00807947 */ /* 0x000fea000383ffff */
.L_x_44:
[----:B------:R-:W-:-:S07]  /*9ae0*/  MOV R0, UR5 ;  /* 0x0000000500007c02 */ /* 0x000fce0008000f00 */
.L_x_139:
[----:B-1----:R1:W2:Y:S02]  /*9af0*/  SYNCS.PHASECHK.TRANS64.TRYWAIT P0, [R0+URZ], R3 ;  /* 0x00000003000075a7 */ /* 0x0022a400080011ff */
[----:B--2---:R-:W-:Y:S05]  /*9b00*/  @!P0 NANOSLEEP.SYNCS 0x989680 ;  /* 0x009896800000895d */ /* 0x004fea0003900000 */
[----:B------:R-:W2:Y:S02]  /*9b10*/  @!P0 SYNCS.PHASECHK.TRANS64 P0, [R0+URZ], R3 ;  /* 0x00000003000085a7 */ /* 0x000ea400080010ff */
[----:B--2---:R-:W-:Y:S05]  /*9b20*/  @!P0 BRA `(.L_x_139) ;  /* 0xfffffffc00f08947 */ /* 0x004fea000383ffff */
[----:B------:R-:W-:Y:S05]  /*9b30*/  BRA `(.L_x_140) ;  /* 0xffffff8c008c7947 */ /* 0x000fea000383ffff */
.L_x_45:
[----:B------:R-:W-:-:S07]  /*9b40*/  MOV R0, UR5 ;  /* 0x0000000500007c02 */ /* 0x000fce0008000f00 */
.L_x_141:
[----:B-1----:R1:W2:Y:S02]  /*9b50*/  SYNCS.PHASECHK.TRANS64.TRYWAIT P0, [R0+URZ], R3 ;  /* 0x00000003000075a7 */ /* 0x0022a400080011ff */
[----:B--2---:R-:W-:Y:S05]  /*9b60*/  @!P0 NANOSLEEP.SYNCS 0x989680 ;  /* 0x009896800000895d */ /* 0x004fea0003900000 */
[----:B------:R-:W2:Y:S02]  /*9b70*/  @!P0 SYNCS.PHASECHK.TRANS64 P0, [R0+URZ], R3 ;  /* 0x00000003000085a7 */ /* 0x000ea400080010ff */
[----:B--2---:R-:W-:Y:S05]  /*9b80*/  @!P0 BRA `(.L_x_141) ;  /* 0xfffffffc00f08947 */ /* 0x004fea000383ffff */
[----:B------:R-:W-:Y:S05]  /*9b90*/  BRA `(.L_x_142) ;  /* 0xffffff8c00987947 */ /* 0x000fea000383ffff */
.L_x_46:
[----:B------:R-:W-:-:S07]  /*9ba0*/  MOV R0, UR5 ;  /* 0x0000000500007c02 */ /* 0x000fce0008000f00 */
.L_x_143:
[----:B-1----:R1:W2:Y:S02]  /*9bb0*/  SYNCS.PHASECHK.TRANS64.TRYWAIT P0, [R0+URZ], R3 ;  /* 0x00000003000075a7 */ /* 0x0022a400080011ff */
[----:B--2---:R-:W-:Y:S05]  /*9bc0*/  @!P0 NANOSLEEP.SYNCS 0x989680 ;  /* 0x009896800000895d */ /* 0x004fea0003900000 */
[----:B------:R-:W2:Y:S02]  /*9bd0*/  @!P0 SYNCS.PHASECHK.TRANS64 P0, [R0+URZ], R3 ;  /* 0x00000003000085a7 */ /* 0x000ea400080010ff */
[----:B--2---:R-:W-:Y:S05]  /*9be0*/  @!P0 BRA `(.L_x_143) ;  /* 0xfffffffc00f08947 */ /* 0x004fea000383ffff */
[----:B------:R-:W-:Y:S05]  /*9bf0*/  BRA `(.L_x_144) ;  /* 0xffffff8c00a47947 */ /* 0x000fea000383ffff */
.L_x_49:
[----:B--2---:R2:W3:Y:S02]  /*9c00*/  SYNCS.PHASECHK.TRANS64.TRYWAIT P0, [R2+URZ+0x100], R5 ;  /* 0x00010005020075a7 */ /* 0x0044e400080011ff */
[----:B---3--:R-:W-:Y:S05]  /*9c10*/  @!P0 NANOSLEEP.SYNCS 0x989680 ;  /* 0x009896800000895d */ /* 0x008fea0003900000 */
[----:B------:R-:W3:Y:S02]  /*9c20*/  @!P0 SYNCS.PHASECHK.TRANS64 P0, [R2+URZ+0x100], R5 ;  /* 0x00010005020085a7 */ /* 0x000ee400080010ff */
[----:B---3--:R-:W-:Y:S05]  /*9c30*/  @!P0 BRA `(.L_x_49) ;  /* 0xfffffffc00f08947 */ /* 0x008fea000383ffff */
[----:B------:R-:W-:Y:S05]  /*9c40*/  BRA `(.L_x_145) ;  /* 0xffffff9000087947 */ /* 0x000fea000383ffff */
.L_x_50:
[----:B------:R-:W-:-:S07]  /*9c50*/  MOV R2, UR4 ;  /* 0x0000000400027c02 */ /* 0x000fce0008000f00 */
.L_x_146:
[----:B--2---:R2:W3:Y:S02]  /*9c60*/  SYNCS.PHASECHK.TRANS64.TRYWAIT P0, [R2+URZ+0xb0], R5 ;  /* 0x0000b005020075a7 */ /* 0x0044e400080011ff */
[----:B---3--:R-:W-:Y:S05]  /*9c70*/  @!P0 NANOSLEEP.SYNCS 0x989680 ;  /* 0x009896800000895d */ /* 0x008fea0003900000 */
[----:B------:R-:W3:Y:S02]  /*9c80*/  @!P0 SYNCS.PHASECHK.TRANS64 P0, [R2+URZ+0xb0], R5 ;  /* 0x0000b005020085a7 */ /* 0x000ee400080010ff */
[----:B---3--:R-:W-:Y:S05]  /*9c90*/  @!P0 BRA `(.L_x_146) ;  /* 0xfffffffc00f08947 */ /* 0x008fea000383ffff */
[----:B------:R-:W-:Y:S05]  /*9ca0*/  BRA `(.L_x_147) ;  /* 0xffffff9000187947 */ /* 0x000fea000383ffff */
.L_x_51:
[----:B--2---:R2:W3:Y:S02]  /*9cb0*/  SYNCS.PHASECHK.TRANS64.TRYWAIT P1, [R2+URZ+0xa0], R5 ;  /* 0x0000a005020075a7 */ /* 0x0044e400080211ff */
[----:B---3--:R-:W-:Y:S05]  /*9cc0*/  @!P1 NANOSLEEP.SYNCS 0x989680 ;  /* 0x009896800000995d */ /* 0x008fea0003900000 */
[----:B------:R-:W3:Y:S02]  /*9cd0*/  @!P1 SYNCS.PHASECHK.TRANS64 P1, [R2+URZ+0xa0], R5 ;  /* 0x0000a005020095a7 */ /* 0x000ee400080210ff */
[----:B---3--:R-:W-:Y:S05]  /*9ce0*/  @!P1 BRA `(.L_x_51) ;  /* 0xfffffffc00f09947 */ /* 0x008fea000383ffff */
[----:B------:R-:W-:Y:S05]  /*9cf0*/  BRA `(.L_x_148) ;  /* 0xffffff9000487947 */ /* 0x000fea000383ffff */
.L_x_54:
[----:B------:R-:W-:-:S07]  /*9d00*/  MOV R0, UR4 ;  /* 0x0000000400007c02 */ /* 0x000fce0008000f00 */
.L_x_149:
[----:B--2---:R2:W3:Y:S02]  /*9d10*/  SYNCS.PHASECHK.TRANS64.TRYWAIT P0, [R0+URZ+0xb0], R3 ;  /* 0x0000b003000075a7 */ /* 0x0044e400080011ff */
[----:B---3--:R-:W-:Y:S05]  /*9d20*/  @!P0 NANOSLEEP.SYNCS 0x989680 ;  /* 0x009896800000895d */ /* 0x008fea0003900000 */
[----:B------:R-:W3:Y:S02]  /*9d30*/  @!P0 SYNCS.PHASECHK.TRANS64 P0, [R0+URZ+0xb0], R3 ;  /* 0x0000b003000085a7 */ /* 0x000ee400080010ff */
[----:B---3--:R-:W-:Y:S05]  /*9d40*/  @!P0 BRA `(.L_x_149) ;  /* 0xfffffffc00f08947 */ /* 0x008fea000383ffff */
[----:B------:R-:W-:Y:S05]  /*9d50*/  BRA `(.L_x_53) ;  /* 0xffffff90009c7947 */ /* 0x000fea000383ffff */
.L_x_61:
[----:B-1----:R1:W2:Y:S02]  /*9d60*/  SYNCS.PHASECHK.TRANS64.TRYWAIT P1, [R0+URZ+0xa0], R5 ;  /* 0x0000a005000075a7 */ /* 0x0022a400080211ff */
[----:B--2---:R-:W-:Y:S05]  /*9d70*/  @!P1 NANOSLEEP.SYNCS 0x989680 ;  /* 0x009896800000995d */ /* 0x004fea0003900000 */
[----:B------:R-:W2:Y:S02]  /*9d80*/  @!P1 SYNCS.PHASECHK.TRANS64 P1, [R0+URZ+0xa0], R5 ;  /* 0x0000a005000095a7 */ /* 0x000ea400080210ff */
[----:B--2---:R-:W-:Y:S05]  /*9d90*/  @!P1 BRA `(.L_x_61) ;  /* 0xfffffffc00f09947 */ /* 0x004fea000383ffff */
[----:B------:R-:W-:Y:S05]  /*9da0*/  BRA `(.L_x_150) ;  /* 0xffffff9800147947 */ /* 0x000fea000383ffff */
.L_x_62:
[----:B------:R-:W-:-:S07]  /*9db0*/  MOV R3, UR31 ;  /* 0x0000001f00037c02 */ /* 0x000fce0008000f00 */
.L_x_151:
[----:B-1----:R1:W2:Y:S02]  /*9dc0*/  SYNCS.PHASECHK.TRANS64.TRYWAIT P0, [R3+URZ+0xe0], R0 ;  /* 0x0000e000030075a7 */ /* 0x0022a400080011ff */
[----:B--2---:R-:W-:Y:S05]  /*9dd0*/  @!P0 NANOSLEEP.SYNCS 0x989680 ;  /* 0x009896800000895d */ /* 0x004fea0003900000 */
[----:B------:R-:W2:Y:S02]  /*9de0*/  @!P0 SYNCS.PHASECHK.TRANS64 P0, [R3+URZ+0xe0], R0 ;  /* 0x0000e000030085a7 */ /* 0x000ea400080010ff */
[----:B--2---:R-:W-:Y:S05]  /*9df0*/  @!P0 BRA `(.L_x_151) ;  /* 0xfffffffc00f08947 */ /* 0x004fea000383ffff */
[----:B------:R-:W-:Y:S05]  /*9e00*/  BRA `(.L_x_152) ;  /* 0xffffff9800647947 */ /* 0x000fea000383ffff */
.L_x_65:
[----:B------:R-:W-:Y:S07]  /*9e10*/  MOV R0, UR5 ;  /* 0x0000000500007c02 */ /* 0x000fee0008000f00 */
.L_x_153:
[----:B-1----:R1:W2:Y:S02]  /*9e20*/  SYNCS.PHASECHK.TRANS64.TRYWAIT P0, [R0+URZ], R3 ;  /* 0x00000003000075a7 */ /* 0x0022a400080011ff */
[----:B--2---:R-:W-:Y:S05]  /*9e30*/  @!P0 NANOSLEEP.SYNCS 0x989680 ;  /* 0x009896800000895d */ /* 0x004fea0003900000 */
[----:B------:R-:W2:Y:S02]  /*9e40*/  @!P0 SYNCS.PHASECHK.TRANS64 P0, [R0+URZ], R3 ;  /* 0x00000003000085a7 */ /* 0x000ea400080010ff */
[----:B--2---:R-:W-:Y:S05]  /*9e50*/  @!P0 BRA `(.L_x_153) ;  /* 0xfffffffc00f08947 */ /* 0x004fea000383ffff */
[----:B------:R-:W-:Y:S05]  /*9e60*/  BRA `(.L_x_64) ;  /* 0xffffff9800807947 */ /* 0x000fea000383ffff */
.L_x_68:
[----:B------:R-:W-:-:S07]  /*9e70*/  MOV R0, UR4 ;  /* 0x0000000400007c02 */ /* 0x000fce0008000f00 */
.L_x_154:
[----:B--2---:R2:W4:Y:S02]  /*9e80*/  SYNCS.PHASECHK.TRANS64.TRYWAIT P0, [R0+URZ], R3 ;  /* 0x00000003000075a7 */ /* 0x00452400080011ff */
[----:B----4-:R-:W-:Y:S05]  /*9e90*/  @!P0 NANOSLEEP.SYNCS 0x989680 ;  /* 0x009896800000895d */ /* 0x010fea0003900000 */
[----:B------:R-:W4:Y:S02]  /*9ea0*/  @!P0 SYNCS.PHASECHK.TRANS64 P0, [R0+URZ], R3 ;  /* 0x00000003000085a7 */ /* 0x000f2400080010ff */
[----:B----4-:R-:W-:Y:S05]  /*9eb0*/  @!P0 BRA `(.L_x_154) ;  /* 0xfffffffc00f08947 */ /* 0x010fea000383ffff */
[----:B------:R-:W-:Y:S05]  /*9ec0*/  BRA `(.L_x_155) ;  /* 0xffffff9c005c7947 */ /* 0x000fea000383ffff */
.L_x_69:
[----:B------:R-:W-:-:S07]  /*9ed0*/  MOV R0, UR5 ;  /* 0x0000000500007c02 */ /* 0x000fce0008000f00 */
.L_x_156:
[----:B-1----:R1:W2:Y:S02]  /*9ee0*/  SYNCS.PHASECHK.TRANS64.TRYWAIT P0, [R0+URZ], R3 ;  /* 0x00000003000075a7 */ /* 0x0022a400080011ff */
[----:B--2---:R-:W-:Y:S05]  /*9ef0*/  @!P0 NANOSLEEP.SYNCS 0x989680 ;  /* 0x009896800000895d */ /* 0x004fea0003900000 */
[----:B------:R-:W2:Y:S02]  /*9f00*/  @!P0 SYNCS.PHASECHK.TRANS64 P0, [R0+URZ], R3 ;  /* 0x00000003000085a7 */ /* 0x000ea400080010ff */
[----:B--2---:R-:W-:Y:S05]  /*9f10*/  @!P0 BRA `(.L_x_156) ;  /* 0xfffffffc00f08947 */ /* 0x004fea000383ffff */
[----:B------:R-:W-:Y:S05]  /*9f20*/  BRA `(.L_x_157) ;  /* 0xffffff9c00687947 */ /* 0x000fea000383ffff */
.L_x_70:
[----:B------:R-:W-:-:S07]  /*9f30*/  MOV R0, UR5 ;  /* 0x0000000500007c02 */ /* 0x000fce0008000f00 */
.L_x_158:
[----:B-1----:R1:W2:Y:S02]  /*9f40*/  SYNCS.PHASECHK.TRANS64.TRYWAIT P0, [R0+URZ], R3 ;  /* 0x00000003000075a7 */ /* 0x0022a400080011ff */
[----:B--2---:R-:W-:Y:S05]  /*9f50*/  @!P0 NANOSLEEP.SYNCS 0x989680 ;  /* 0x009896800000895d */ /* 0x004fea0003900000 */
[----:B------:R-:W2:Y:S02]  /*9f60*/  @!P0 SYNCS.PHASECHK.TRANS64 P0, [R0+URZ], R3 ;  /* 0x00000003000085a7 */ /* 0x000ea400080010ff */
[----:B--2---:R-:W-:Y:S05]  /*9f70*/  @!P0 BRA `(.L_x_158) ;  /* 0xfffffffc00f08947 */ /* 0x004fea000383ffff */
[----:B------:R-:W-:Y:S05]  /*9f80*/  BRA `(.L_x_159) ;  /* 0xffffff9c00747947 */ /* 0x000fea000383ffff */
.L_x_71:
[----:B------:R-:W-:-:S07]  /*9f90*/  MOV R0, UR4 ;  /* 0x0000000400007c02 */ /* 0x000fce0008000f00 */
.L_x_160:
[----:B-1----:R1:W2:Y:S02]  /*9fa0*/  SYNCS.PHASECHK.TRANS64.TRYWAIT P0, [R0+URZ], R3 ;  /* 0x00000003000075a7 */ /* 0x0022a400080011ff */
[----:B--2---:R-:W-:Y:S05]  /*9fb0*/  @!P0 NANOSLEEP.SYNCS 0x989680 ;  /* 0x009896800000895d */ /* 0x004fea0003900000 */
[----:B------:R-:W2:Y:S02]  /*9fc0*/  @!P0 SYNCS.PHASECHK.TRANS64 P0, [R0+URZ], R3 ;  /* 0x00000003000085a7 */ /* 0x000ea400080010ff */
[----:B--2---:R-:W-:Y:S05]  /*9fd0*/  @!P0 BRA `(.L_x_160) ;  /* 0xfffffffc00f08947 */ /* 0x004fea000383ffff */
[----:B------:R-:W-:Y:S05]  /*9fe0*/  BRA `(.L_x_161) ;  /* 0xffffff9c00807947 */ /* 0x000fea000383ffff */
.L_x_76:
[----:B--2---:R2:W3:Y:S02]  /*9ff0*/  SYNCS.PHASECHK.TRANS64.TRYWAIT P0, [R12+URZ+0xa0], R9 ;  /* 0x0000a0090c0075a7 */ /* 0x0044e400080011ff */
[----:B---3--:R-:W-:Y:S05]  /*a000*/  @!P0 NANOSLEEP.SYNCS 0x989680 ;  /* 0x009896800000895d */ /* 0x008fea0003900000 */
[----:B------:R-:W3:Y:S02]  /*a010*/  @!P0 SYNCS.PHASECHK.TRANS64 P0, [R12+URZ+0xa0], R9 ;  /* 0x0000a0090c0085a7 */ /* 0x000ee400080010ff */
[----:B---3--:R-:W-:Y:S05]  /*a020*/  @!P0 BRA `(.L_x_76) ;  /* 0xfffffffc00f08947 */ /* 0x008fea000383ffff */
[----:B------:R-:W-:Y:S05]  /*a030*/  BRA `(.L_x_162) ;  /* 0xffffffa000b07947 */ /* 0x000fea000383ffff */
.L_x_79:
[----:B------:R-:W-:Y:S07]  /*a040*/  MOV R0, UR21 ;  /* 0x0000001500007c02 */ /* 0x000fee0008000f00 */
.L_x_163:
[----:B--2---:R2:W3:Y:S02]  /*a050*/  SYNCS.PHASECHK.TRANS64.TRYWAIT P2, [R0+URZ+0x98], R11 ;  /* 0x0000980b000075a7 */ /* 0x0044e400080411ff */
[----:B---3--:R-:W-:Y:S05]  /*a060*/  @!P2 NANOSLEEP.SYNCS 0x989680 ;  /* 0x009896800000a95d */ /* 0x008fea0003900000 */
[----:B------:R-:W3:Y:S02]  /*a070*/  @!P2 SYNCS.PHASECHK.TRANS64 P2, [R0+URZ+0x98], R11 ;  /* 0x0000980b0000a5a7 */ /* 0x000ee400080410ff */
[----:B---3--:R-:W-:Y:S05]  /*a080*/  @!P2 BRA `(.L_x_163) ;  /* 0xfffffffc00f0a947 */ /* 0x008fea000383ffff */
[----:B------:R-:W-:Y:S05]  /*a090*/  BRA `(.L_x_78) ;  /* 0xffffffa800187947 */ /* 0x000fea000383ffff */
.L_x_82:
[----:B--2---:R-:W-:Y:S07]  /*a0a0*/  MOV R0, UR21 ;  /* 0x0000001500007c02 */ /* 0x004fee0008000f00 */
.L_x_164:
[----:B--2---:R2:W3:Y:S02]  /*a0b0*/  SYNCS.PHASECHK.TRANS64.TRYWAIT P0, [R0+URZ+0x70], R9 ;  /* 0x00007009000075a7 */ /* 0x0044e400080011ff */
[----:B---3--:R-:W-:Y:S05]  /*a0c0*/  @!P0 NANOSLEEP.SYNCS 0x989680 ;  /* 0x009896800000895d */ /* 0x008fea0003900000 */
[----:B------:R-:W3:Y:S02]  /*a0d0*/  @!P0 SYNCS.PHASECHK.TRANS64 P0, [R0+URZ+0x70], R9 ;  /* 0x00007009000085a7 */ /* 0x000ee400080010ff */
[----:B---3--:R-:W-:Y:S05]  /*a0e0*/  @!P0 BRA `(.L_x_164) ;  /* 0xfffffffc00f08947 */ /* 0x008fea000383ffff */
[----:B------:R-:W-:Y:S05]  /*a0f0*/  BRA `(.L_x_165) ;  /* 0xffffffa800747947 */ /* 0x000fea000383ffff */
.L_x_83:
[----:B------:R-:W-:Y:S07]  /*a100*/  MOV R0, UR21 ;  /* 0x0000001500007c02 */ /* 0x000fee0008000f00 */
.L_x_166:
[----:B--2---:R2:W3:Y:S02]  /*a110*/  SYNCS.PHASECHK.TRANS64.TRYWAIT P0, [R0+URZ+0x78], R9 ;  /* 0x00007809000075a7 */ /* 0x0044e400080011ff */
[----:B---3--:R-:W-:Y:S05]  /*a120*/  @!P0 NANOSLEEP.SYNCS 0x989680 ;  /* 0x009896800000895d */ /* 0x008fea0003900000 */
[----:B------:R-:W3:Y:S02]  /*a130*/  @!P0 SYNCS.PHASECHK.TRANS64 P0, [R0+URZ+0x78], R9 ;  /* 0x00007809000085a7 */ /* 0x000ee400080010ff */
[----:B---3--:R-:W-:Y:S05]  /*a140*/  @!P0 BRA `(.L_x_166) ;  /* 0xfffffffc00f08947 */ /* 0x008fea000383ffff */
[----:B------:R-:W-:Y:S05]  /*a150*/  BRA `(.L_x_167) ;  /* 0xffffffa800ac7947 */ /* 0x000fea000383ffff */
.L_x_84:
[----:B------:R-:W-:Y:S07]  /*a160*/  MOV R0, UR21 ;  /* 0x0000001500007c02 */ /* 0x000fee0008000f00 */
.L_x_168:
[----:B--2---:R2:W3:Y:S02]  /*a170*/  SYNCS.PHASECHK.TRANS64.TRYWAIT P0, [R0+URZ+0x80], R9 ;  /* 0x00008009000075a7 */ /* 0x0044e400080011ff */
[----:B---3--:R-:W-:Y:S05]  /*a180*/  @!P0 NANOSLEEP.SYNCS 0x989680 ;  /* 0x009896800000895d */ /* 0x008fea0003900000 */
[----:B------:R-:W3:Y:S02]  /*a190*/  @!P0 SYNCS.PHASECHK.TRANS64 P0, [R0+URZ+0x80], R9 ;  /* 0x00008009000085a7 */ /* 0x000ee400080010ff */
[----:B---3--:R-:W-:Y:S05]  /*a1a0*/  @!P0 BRA `(.L_x_168) ;  /* 0xfffffffc00f08947 */ /* 0x008fea000383ffff */
[----:B------:R-:W-:Y:S05]  /*a1b0*/  BRA `(.L_x_169) ;  /* 0xffffffa800f07947 */ /* 0x000fea000383ffff */
.L_x_85:
[----:B------:R-:W-:Y:S07]  /*a1c0*/  MOV R0, UR21 ;  /* 0x0000001500007c02 */ /* 0x000fee0008000f00 */
.L_x_170:
[----:B--2---:R2:W3:Y:S02]  /*a1d0*/  SYNCS.PHASECHK.TRANS64.TRYWAIT P0, [R0+URZ+0x88], R9 ;  /* 0x00008809000075a7 */ /* 0x0044e400080011ff */
[----:B---3--:R-:W-:Y:S05]  /*a1e0*/  @!P0 NANOSLEEP.SYNCS 0x989680 ;  /* 0x009896800000895d */ /* 0x008fea0003900000 */
[----:B------:R-:W3:Y:S02]  /*a1f0*/  @!P0 SYNCS.PHASECHK.TRANS64 P0, [R0+URZ+0x88], R9 ;  /* 0x00008809000085a7 */ /* 0x000ee400080010ff */
[----:B---3--:R-:W-:Y:S05]  /*a200*/  @!P0 BRA `(.L_x_170) ;  /* 0xfffffffc00f08947 */ /* 0x008fea000383ffff */
[----:B------:R-:W-:Y:S05]  /*a210*/  BRA `(.L_x_171) ;  /* 0xffffffac00307947 */ /* 0x000fea000383ffff */
.L_x_87:
[----:B------:R-:W-:-:S07]  /*a220*/  MOV R0, UR21 ;  /* 0x0000001500007c02 */ /* 0x000fce0008000f00 */
.L_x_172:
[----:B---3--:R3:W4:Y:S02]  /*a230*/  SYNCS.PHASECHK.TRANS64.TRYWAIT P0, [R0+URZ+0x70], R3 ;  /* 0x00007003000075a7 */ /* 0x00872400080011ff */
[----:B----4-:R-:W-:Y:S05]  /*a240*/  @!P0 NANOSLEEP.SYNCS 0x989680 ;  /* 0x009896800000895d */ /* 0x010fea0003900000 */
[----:B------:R-:W4:Y:S02]  /*a250*/  @!P0 SYNCS.PHASECHK.TRANS64 P0, [R0+URZ+0x70], R3 ;  /* 0x00007003000085a7 */ /* 0x000f2400080010ff */
[----:B----4-:R-:W-:Y:S05]  /*a260*/  @!P0 BRA `(.L_x_172) ;  /* 0xfffffffc00f08947 */ /* 0x010fea000383ffff */
[----:B------:R-:W-:Y:S05]  /*a270*/  BRA `(.L_x_173) ;  /* 0xffffffac00a47947 */ /* 0x000fea000383ffff */
.L_x_88:
[----:B---3--:R-:W-:-:S07]  /*a280*/  MOV R0, UR21 ;  /* 0x0000001500007c02 */ /* 0x008fce0008000f00 */
.L_x_174:
[----:B---3--:R3:W4:Y:S02]  /*a290*/  SYNCS.PHASECHK.TRANS64.TRYWAIT P0, [R0+URZ+0x78], R3 ;  /* 0x00007803000075a7 */ /* 0x00872400080011ff */
[----:B----4-:R-:W-:Y:S05]  /*a2a0*/  @!P0 NANOSLEEP.SYNCS 0x989680 ;  /* 0x009896800000895d */ /* 0x010fea0003900000 */
[----:B------:R-:W4:Y:S02]  /*a2b0*/  @!P0 SYNCS.PHASECHK.TRANS64 P0, [R0+URZ+0x78], R3 ;  /* 0x00007803000085a7 */ /* 0x000f2400080010ff */
[----:B----4-:R-:W-:Y:S05]  /*a2c0*/  @!P0 BRA `(.L_x_174) ;  /* 0xfffffffc00f08947 */ /* 0x010fea000383ffff */
[----:B------:R-:W-:Y:S05]  /*a2d0*/  BRA `(.L_x_175) ;  /* 0xffffffac00947947 */ /* 0x000fea000383ffff */
.L_x_89:
[----:B---3--:R-:W-:-:S07]  /*a2e0*/  MOV R0, UR21 ;  /* 0x0000001500007c02 */ /* 0x008fce0008000f00 */
.L_x_176:
[----:B---3--:R3:W4:Y:S02]  /*a2f0*/  SYNCS.PHASECHK.TRANS64.TRYWAIT P0, [R0+URZ+0x80], R3 ;  /* 0x00008003000075a7 */ /* 0x00872400080011ff */
[----:B----4-:R-:W-:Y:S05]  /*a300*/  @!P0 NANOSLEEP.SYNCS 0x989680 ;  /* 0x009896800000895d */ /* 0x010fea0003900000 */
[----:B------:R-:W4:Y:S02]  /*a310*/  @!P0 SYNCS.PHASECHK.TRANS64 P0, [R0+URZ+0x80], R3 ;  /* 0x00008003000085a7 */ /* 0x000f2400080010ff */
[----:B----4-:R-:W-:Y:S05]  /*a320*/  @!P0 BRA `(.L_x_176) ;  /* 0xfffffffc00f08947 */ /* 0x010fea000383ffff */
[----:B------:R-:W-:Y:S05]  /*a330*/  BRA `(.L_x_177) ;  /* 0xffffffac00847947 */ /* 0x000fea000383ffff */
.L_x_91:
[----:B-1----:R1:W2:Y:S02]  /*a340*/  SYNCS.PHASECHK.TRANS64.TRYWAIT P0, [R3+URZ+0xa0], R0 ;  /* 0x0000a000030075a7 */ /* 0x0022a400080011ff */
[----:B--2---:R-:W-:Y:S05]  /*a350*/  @!P0 NANOSLEEP.SYNCS 0x989680 ;  /* 0x009896800000895d */ /* 0x004fea0003900000 */
[----:B------:R-:W2:Y:S02]  /*a360*/  @!P0 SYNCS.PHASECHK.TRANS64 P0, [R3+URZ+0xa0], R0 ;  /* 0x0000a000030085a7 */ /* 0x000ea400080010ff */
[----:B--2---:R-:W-:Y:S05]  /*a370*/  @!P0 BRA `(.L_x_91) ;  /* 0xfffffffc00f08947 */ /* 0x004fea000383ffff */
[----:B------:R-:W-:Y:S05]  /*a380*/  BRA `(.L_x_178) ;  /* 0xffffffb000547947 */ /* 0x000fea000383ffff */
.L_x_102:
[----:B--2---:R2:W1:Y:S02]  /*a390*/  SYNCS.PHASECHK.TRANS64.TRYWAIT P1, [R2+URZ+0x50], R3 ;  /* 0x00005003020075a7 */ /* 0x00446400080211ff */
[----:B-1----:R-:W-:Y:S05]  /*a3a0*/  @!P1 NANOSLEEP.SYNCS 0x989680 ;  /* 0x009896800000995d */ /* 0x002fea0003900000 */
[----:B------:R-:W1:Y:S02]  /*a3b0*/  @!P1 SYNCS.PHASECHK.TRANS64 P1, [R2+URZ+0x50], R3 ;  /* 0x00005003020095a7 */ /* 0x000e6400080210ff */
[----:B-1----:R-:W-:Y:S05]  /*a3c0*/  @!P1 BRA `(.L_x_102) ;  /* 0xfffffffc00f09947 */ /* 0x002fea000383ffff */
[----:B------:R-:W-:Y:S05]  /*a3d0*/  BRA `(.L_x_101) ;  /* 0xffffffbc00cc7947 */ /* 0x000fea000383ffff */
.L_x_104:
[----:B--2---:R2:W4:Y:S02]  /*a3e0*/  SYNCS.PHASECHK.TRANS64.TRYWAIT P0, [R71+URZ+0xc0], R4 ;  /* 0x0000c004470075a7 */ /* 0x00452400080011ff */
[----:B----4-:R-:W-:Y:S05]  /*a3f0*/  @!P0 NANOSLEEP.SYNCS 0x989680 ;  /* 0x009896800000895d */ /* 0x010fea0003900000 */
[----:B------:R-:W4:Y:S02]  /*a400*/  @!P0 SYNCS.PHASECHK.TRANS64 P0, [R71+URZ+0xc0], R4 ;  /* 0x0000c004470085a7 */ /* 0x000f2400080010ff */
[----:B----4-:R-:W-:Y:S05]  /*a410*/  @!P0 BRA `(.L_x_104) ;  /* 0xfffffffc00f08947 */ /* 0x010fea000383ffff */
[----:B------:R-:W-:Y:S05]  /*a420*/  BRA `(.L_x_103) ;  /* 0xffffffc0001c7947 */ /* 0x000fea000383ffff */
.L_x_112:
[----:B---3--:R3:W4:Y:S02]  /*a430*/  SYNCS.PHASECHK.TRANS64.TRYWAIT P0, [R112+URZ+0x50], R3 ;  /* 0x00005003700075a7 */ /* 0x00872400080011ff */
[----:B----4-:R-:W-:Y:S05]  /*a440*/  @!P0 NANOSLEEP.SYNCS 0x989680 ;  /* 0x009896800000895d */ /* 0x010fea0003900000 */
[----:B------:R-:W4:Y:S02]  /*a450*/  @!P0 SYNCS.PHASECHK.TRANS64 P0, [R112+URZ+0x50], R3 ;  /* 0x00005003700085a7 */ /* 0x000f2400080010ff */
[----:B----4-:R-:W-:Y:S05]  /*a460*/  @!P0 BRA `(.L_x_112) ;  /* 0xfffffffc00f08947 */ /* 0x010fea000383ffff */
[----:B------:R-:W-:Y:S05]  /*a470*/  BRA `(.L_x_111) ;  /* 0xffffffcc00107947 */ /* 0x000fea000383ffff */
.L_x_120:
[----:B---3--:R3:W4:Y:S02]  /*a480*/  SYNCS.PHASECHK.TRANS64.TRYWAIT P0, [R112+URZ+0x50], R5 ;  /* 0x00005005700075a7 */ /* 0x00872400080011ff */
[----:B----4-:R-:W-:Y:S05]  /*a490*/  @!P0 NANOSLEEP.SYNCS 0x989680 ;  /* 0x009896800000895d */ /* 0x010fea0003900000 */
[----:B------:R-:W4:Y:S02]  /*a4a0*/  @!P0 SYNCS.PHASECHK.TRANS64 P0, [R112+URZ+0x50], R5 ;  /* 0x00005005700085a7 */ /* 0x000f2400080010ff */
[----:B----4-:R-:W-:Y:S05]  /*a4b0*/  @!P0 BRA `(.L_x_120) ;  /* 0xfffffffc00f08947 */ /* 0x010fea000383ffff */
[----:B------:R-:W-:Y:S05]  /*a4c0*/  BRA `(.L_x_119) ;  /* 0xffffffd800507947 */ /* 0x000fea000383ffff */
.L_x_128:
[----:B---3--:R3:W4:Y:S02]  /*a4d0*/  SYNCS.PHASECHK.TRANS64.TRYWAIT P0, [R102+URZ+0x50], R3 ;  /* 0x00005003660075a7 */ /* 0x00872400080011ff */
[----:B----4-:R-:W-:Y:S05]  /*a4e0*/  @!P0 NANOSLEEP.SYNCS 0x989680 ;  /* 0x009896800000895d */ /* 0x010fea0003900000 */
[----:B------:R-:W4:Y:S02]  /*a4f0*/  @!P0 SYNCS.PHASECHK.TRANS64 P0, [R102+URZ+0x50], R3 ;  /* 0x00005003660085a7 */ /* 0x000f2400080010ff */
[----:B----4-:R-:W-:Y:S05]  /*a500*/  @!P0 BRA `(.L_x_128) ;  /* 0xfffffffc00f08947 */ /* 0x010fea000383ffff */
[----:B------:R-:W-:Y:S05]  /*a510*/  BRA `(.L_x_127) ;  /* 0xffffffe4009c7947 */ /* 0x000fea000383ffff */
        .weak           $__internal_0_$__cuda_sm10x_tcgen05_guardrail_trap_col_being_dealloced_not_returned_by_alloc
        .type           $__internal_0_$__cuda_sm10x_tcgen05_guardrail_trap_col_being_dealloced_not_returned_by_alloc,@function
        .size           $__internal_0_$__cuda_sm10x_tcgen05_guardrail_trap_col_being_dealloced_not_returned_by_alloc,($__internal_1_$__cuda_sm10x_tcgen05_guardrail_trap_phase_invalid_during_alloc - $__internal_0_$__cuda_sm10x_tcgen05_guardrail_trap_col_being_dealloced_not_returned_by_alloc)
$__internal_0_$__cuda_sm10x_tcgen05_guardrail_trap_col_being_dealloced_not_returned_by_alloc:
[----:B------:R-:W-:Y:S05]  /*a520*/  BPT.TRAP 0x1 ;  /* 0x000000040000795c */ /* 0x000fea0000300000 */
[----:B------:R-:W-:-:S04]  /*a530*/  HFMA2 R3, -RZ, RZ, 0, 0 ;  /* 0x00000000ff037431 */ /* 0x000fc800000001ff */
[----:B------:R-:W-:Y:S05]  /*a540*/  RET.REL.NODEC R2 `(_ZN7cutlass13device_kernelINS_4gemm6kernel13GemmUniversalIN4cute5tupleIJiiiiEEENS1_10collective13CollectiveMmaINS1_35MainloopSm100TmaUmmaWarpSpecializedILi5ELi2ELi4ENS5_IJNS4_1CILi2EEESB_NSA_ILi1EEEEEEEENS5_IJNSA_ILi64EEENSA_ILi256EEENSA_ILi128EEEEEENS_12float_e5m2_tENS5_IJlSC_lEEESJ_SK_NS4_8TiledMMAINS4_8MMA_AtomIJNS4_10MMA_TraitsINS4_19SM100_MMA_F8F6F4_SSEJSJ_SJ_fSF_SG_NS4_17integral_constantINS4_4UMMA5MajorELSR_0EEESS_NSP_INSQ_7ScaleInELST_0EEESU_EEEEEENS4_6LayoutINS5_IJSC_SC_SC_EEENS5_IJNSA_ILi0EEESZ_SZ_EEEEENS5_IJNS4_10UnderscoreES12_S12_EEEEENS4_23SM90_TMA_LOAD_MULTICASTENS4_14ComposedLayoutINS4_7SwizzleILi3ELi4ELi3EEENS4_18smem_ptr_flag_bitsILi8EEENSX_INS5_IJNSA_ILi8EEESH_EEENS5_IJSH_SC_EEEEEEEvNS4_8identityES15_S1F_vS1G_EENS_8epilogue10collective18CollectiveEpilogueINS1I_23Sm100TmaWarpSpecializedILi4ELi2ELi32ELb0ELb0EEEJSI_NS5_IJNSX_ISF_SC_EES1N_EEESJ_SK_SJ_SK_NS1I_6fusion15FusionCallbacksIS1M_NS1P_17LinearCombinationISJ_fSJ_fLNS_15FloatRoundStyleE2EEESI_S1O_JEEENS4_5SM1004TMEM4LOAD26SM100_TMEM_LOAD_16dp32b32xENS4_13SM90_TMA_LOADENS16_INS17_ILi2ELi4ELi3EEES1A_NSX_INS5_IJS1B_SF_EEENS5_IJSF_SC_EEEEEEENS4_39AutoVectorizingCopyWithAssumedAlignmentILi128EEENS4_14SM90_TMA_STOREES24_S26_S26_EEEvvEEEEvNT_6ParamsE) ;  /* 0xffffff5802ac7950 */ /* 0x000fea0003c3ffff */
        .weak           $__internal_1_$__cuda_sm10x_tcgen05_guardrail_trap_phase_invalid_during_alloc
        .type           $__internal_1_$__cuda_sm10x_tcgen05_guardrail_trap_phase_invalid_during_alloc,@function
        .size           $__internal_1_$__cuda_sm10x_tcgen05_guardrail_trap_phase_invalid_during_alloc,($__internal_2_$__cuda_sm10x_tcgen05_guardrail_trap_unallocated_columns_being_dealloced - $__internal_1_$__cuda_sm10x_tcgen05_guardrail_trap_phase_invalid_during_alloc)
$__internal_1_$__cuda_sm10x_tcgen05_guardrail_trap_phase_invalid_during_alloc:
[----:B------:R-:W-:Y:S05]  /*a550*/  BPT.TRAP 0x1 ;  /* 0x000000040000795c */ /* 0x000fea0000300000 */
[----:B------:R-:W-:-:S04]  /*a560*/  MOV R5, 0x0 ;  /* 0x0000000000057802 */ /* 0x000fc80000000f00 */
[----:B------:R-:W-:Y:S05]  /*a570*/  RET.REL.NODEC R4 `(_ZN7cutlass13device_kernelINS_4gemm6kernel13GemmUniversalIN4cute5tupleIJiiiiEEENS1_10collective13CollectiveMmaINS1_35MainloopSm100TmaUmmaWarpSpecializedILi5ELi2ELi4ENS5_IJNS4_1CILi2EEESB_NSA_ILi1EEEEEEEENS5_IJNSA_ILi64EEENSA_ILi256EEENSA_ILi128EEEEEENS_12float_e5m2_tENS5_IJlSC_lEEESJ_SK_NS4_8TiledMMAINS4_8MMA_AtomIJNS4_10MMA_TraitsINS4_19SM100_MMA_F8F6F4_SSEJSJ_SJ_fSF_SG_NS4_17integral_constantINS4_4UMMA5MajorELSR_0EEESS_NSP_INSQ_7ScaleInELST_0EEESU_EEEEEENS4_6LayoutINS5_IJSC_SC_SC_EEENS5_IJNSA_ILi0EEESZ_SZ_EEEEENS5_IJNS4_10UnderscoreES12_S12_EEEEENS4_23SM90_TMA_LOAD_MULTICASTENS4_14ComposedLayoutINS4_7SwizzleILi3ELi4ELi3EEENS4_18smem_ptr_flag_bitsILi8EEENSX_INS5_IJNSA_ILi8EEESH_EEENS5_IJSH_SC_EEEEEEEvNS4_8identityES15_S1F_vS1G_EENS_8epilogue10collective18CollectiveEpilogueINS1I_23Sm100TmaWarpSpecializedILi4ELi2ELi32ELb0ELb0EEEJSI_NS5_IJNSX_ISF_SC_EES1N_EEESJ_SK_SJ_SK_NS1I_6fusion15FusionCallbacksIS1M_NS1P_17LinearCombinationISJ_fSJ_fLNS_15FloatRoundStyleE2EEESI_S1O_JEEENS4_5SM1004TMEM4LOAD26SM100_TMEM_LOAD_16dp32b32xENS4_13SM90_TMA_LOADENS16_INS17_ILi2ELi4ELi3EEES1A_NSX_INS5_IJS1B_SF_EEENS5_IJSF_SC_EEEEEEENS4_39AutoVectorizingCopyWithAssumedAlignmentILi128EEENS4_14SM90_TMA_STOREES24_S26_S26_EEEvvEEEEvNT_6ParamsE) ;  /* 0xffffff5804a07950 */ /* 0x000fea0003c3ffff */
        .weak           $__internal_2_$__cuda_sm10x_tcgen05_guardrail_trap_unallocated_columns_being_dealloced
        .type           $__internal_2_$__cuda_sm10x_tcgen05_guardrail_trap_unallocated_columns_being_dealloced,@function
        .size           $__internal_2_$__cuda_sm10x_tcgen05_guardrail_trap_unallocated_columns_being_dealloced,(.L_x_180 - $__internal_2_$__cuda_sm10x_tcgen05_guardrail_trap_unallocated_columns_being_dealloced)
$__internal_2_$__cuda_sm10x_tcgen05_guardrail_trap_unallocated_columns_being_dealloced:
[----:B------:R-:W-:Y:S05]  /*a580*/  BPT.TRAP 0x1 ;  /* 0x000000040000795c */ /* 0x000fea0000300000 */
[----:B------:R-:W-:-:S04]  /*a590*/  HFMA2 R3, -RZ, RZ, 0, 0 ;  /* 0x00000000ff037431 */ /* 0x000fc800000001ff */
[----:B------:R-:W-:Y:S05]  /*a5a0*/  RET.REL.NODEC R2 `(_ZN7cutlass13device_kernelINS_4gemm6kernel13GemmUniversalIN4cute5tupleIJiiiiEEENS1_10collective13CollectiveMmaINS1_35MainloopSm100TmaUmmaWarpSpecializedILi5ELi2ELi4ENS5_IJNS4_1CILi2EEESB_NSA_ILi1EEEEEEEENS5_IJNSA_ILi64EEENSA_ILi256EEENSA_ILi128EEEEEENS_12float_e5m2_tENS5_IJlSC_lEEESJ_SK_NS4_8TiledMMAINS4_8MMA_AtomIJNS4_10MMA_TraitsINS4_19SM100_MMA_F8F6F4_SSEJSJ_SJ_fSF_SG_NS4_17integral_constantINS4_4UMMA5MajorELSR_0EEESS_NSP_INSQ_7ScaleInELST_0EEESU_EEEEEENS4_6LayoutINS5_IJSC_SC_SC_EEENS5_IJNSA_ILi0EEESZ_SZ_EEEEENS5_IJNS4_10UnderscoreES12_S12_EEEEENS4_23SM90_TMA_LOAD_MULTICASTENS4_14ComposedLayoutINS4_7SwizzleILi3ELi4ELi3EEENS4_18smem_ptr_flag_bitsILi8EEENSX_INS5_IJNSA_ILi8EEESH_EEENS5_IJSH_SC_EEEEEEEvNS4_8identityES15_S1F_vS1G_EENS_8epilogue10collective18CollectiveEpilogueINS1I_23Sm100TmaWarpSpecializedILi4ELi2ELi32ELb0ELb0EEEJSI_NS5_IJNSX_ISF_SC_EES1N_EEESJ_SK_SJ_SK_NS1I_6fusion15FusionCallbacksIS1M_NS1P_17LinearCombinationISJ_fSJ_fLNS_15FloatRoundStyleE2EEESI_S1O_JEEENS4_5SM1004TMEM4LOAD26SM100_TMEM_LOAD_16dp32b32xENS4_13SM90_TMA_LOADENS16_INS17_ILi2ELi4ELi3EEES1A_NSX_INS5_IJS1B_SF_EEENS5_IJSF_SC_EEEEEEENS4_39AutoVectorizingCopyWithAssumedAlignmentILi128EEENS4_14SM90_TMA_STOREES24_S26_S26_EEEvvEEEEvNT_6ParamsE) ;  /* 0xffffff5802947950 */ /* 0x000fea0003c3ffff */
.L_x_179:
[----:B------:R-:W-:-:S00]  /*a5b0*/  BRA `(.L_x_179) ;  /* 0xfffffffc00fc7947 */ /* 0x000fc0000383ffff */
[----:B------:R-:W-:-:S00]  /*a5c0*/  NOP ;  /* 0x0000000000007918 */ /* 0x000fc00000000000 */
        /* <DEDUP_REMOVED lines=11> */
.L_x_180:


//--------------------- .nv.global.init           --------------------------
	.section	.nv.global.init,"aw",@progbits
.nv.global.init:
	.type		$str$27,@object
	.size		$str$27,($str$28 - $str$27)
$str$27:
        /*0000*/ 	.byte	0x28, 0x61, 0x64, 0x64, 0x72, 0x65, 0x73, 0x73, 0x20, 0x26, 0x20, 0x6d, 0x61, 0x73, 0x6b, 0x29
        /*0010*/ 	.byte	0x20, 0x3d, 0x3d, 0x20, 0x30, 0x00
	.type		$str$28,@object
	.size		$str$28,($str$26 - $str$28)
$str$28:
        /*0016*/ 	.byte	0x2f, 0x74, 0x6d, 0x70, 0x2f, 0x63, 0x75, 0x74, 0x6c, 0x61, 0x73, 0x73, 0x5f, 0x73, 0x77, 0x65
        /*0026*/ 	.byte	0x65, 0x70, 0x5f, 0x73, 0x72, 0x63, 0x2f, 0x69, 0x6e, 0x63, 0x6c, 0x75, 0x64, 0x65, 0x2f, 0x63
        /*0036*/ 	.byte	0x75, 0x74, 0x65, 0x2f, 0x70, 0x6f, 0x69, 0x6e, 0x74, 0x65, 0x72, 0x5f, 0x66, 0x6c, 0x61, 0x67
        /*0046*/ 	.byte	0x67, 0x65, 0x64, 0x2e, 0x68, 0x70, 0x70, 0x00
	.type		$str$26,@object
	.size		$str$26,($str$25 - $str$26)
$str$26:
        /*004e*/ 	.byte	0x2f, 0x74, 0x6d, 0x70, 0x2f, 0x63, 0x75, 0x74, 0x6c, 0x61, 0x73, 0x73, 0x5f, 0x73, 0x77, 0x65
        /*005e*/ 	.byte	0x65, 0x70, 0x5f, 0x73, 0x72, 0x63, 0x2f, 0x69, 0x6e, 0x63, 0x6c, 0x75, 0x64, 0x65, 0x2f, 0x63
        /*006e*/ 	.byte	0x75, 0x74, 0x65, 0x2f, 0x61, 0x74, 0x6f, 0x6d, 0x2f, 0x63, 0x6f, 0x70, 0x79, 0x5f, 0x74, 0x72
        /*007e*/ 	.byte	0x61, 0x69, 0x74, 0x73, 0x5f, 0x73, 0x6d, 0x31, 0x30, 0x30, 0x2e, 0x68, 0x70, 0x70, 0x00
	.type		$str$25,@object
	.size		$str$25,(__unnamed_1 - $str$25)
$str$25:
        /*008d*/ 	.byte	0x28, 0x28, 0x75, 0x69, 0x6e, 0x74, 0x33, 0x32, 0x5f, 0x74, 0x28, 0x74, 0x68, 0x72, 0x65, 0x61
        /*009d*/ 	.byte	0x64, 0x49, 0x64, 0x78, 0x2e, 0x78, 0x29, 0x20, 0x2f, 0x20, 0x33, 0x32, 0x29, 0x20, 0x25, 0x20
        /*00ad*/ 	.byte	0x34, 0x29, 0x20, 0x3d, 0x3d, 0x20, 0x28, 0x28, 0x28, 0x74, 0x6d, 0x65, 0x6d, 0x5f, 0x61, 0x64
        /*00bd*/ 	.byte	0x64, 0x72, 0x20, 0x3e, 0x3e, 0x20, 0x31, 0x36, 0x29, 0x20, 0x2f, 0x20, 0x33, 0x32, 0x29, 0x20
        /*00cd*/ 	.byte	0x25, 0x20, 0x34, 0x29, 0x00
	.type		__unnamed_1,@object
	.size		__unnamed_1,(__unnamed_2 - __unnamed_1)
__unnamed_1:
        /*00d2*/ 	.byte	0x61, 0x75, 0x74, 0x6f, 0x20, 0x63, 0x75, 0x74, 0x65, 0x3a, 0x3a, 0x61, 0x73, 0x5f, 0x70, 0x6f
        /* <DEDUP_REMOVED lines=24> */
        /*0262*/ 	.byte	0x3c, 0x34, 0x30, 0x39, 0x36, 0x3e, 0x3e, 0x3e, 0x3e, 0x5d, 0x00
	.type		__unnamed_2,@object
	.size		__unnamed_2,(__unnamed_3 - __unnamed_2)
__unnamed_2:
        /* <DEDUP_REMOVED lines=26> */
	.type		__unnamed_3,@object
	.size		__unnamed_3,(.L_3 - __unnamed_3)
__unnamed_3:
        /* <DEDUP_REMOVED lines=40> */
        /*0688*/ 	.byte	0x74, 0x65, 0x3a, 0x3a, 0x43, 0x3c, 0x30, 0x3e, 0x3e, 0x3e, 0x3e, 0x5d, 0x00
.L_3:


//--------------------- .nv.shared._ZN7cutlass13device_kernelINS_4gemm6kernel13GemmUniversalIN4cute5tupleIJiiiiEEENS1_10collective13CollectiveMmaINS1_35MainloopSm100TmaUmmaWarpSpecializedILi5ELi2ELi4ENS5_IJNS4_1CILi2EEESB_NSA_ILi1EEEEEEEENS5_IJNSA_ILi64EEENSA_ILi256EEENSA_ILi128EEEEEENS_12float_e5m2_tENS5_IJlSC_lEEESJ_SK_NS4_8TiledMMAINS4_8MMA_AtomIJNS4_10MMA_TraitsINS4_19SM100_MMA_F8F6F4_SSEJSJ_SJ_fSF_SG_NS4_17integral_constantINS4_4UMMA5MajorELSR_0EEESS_NSP_INSQ_7ScaleInELST_0EEESU_EEEEEENS4_6LayoutINS5_IJSC_SC_SC_EEENS5_IJNSA_ILi0EEESZ_SZ_EEEEENS5_IJNS4_10UnderscoreES12_S12_EEEEENS4_23SM90_TMA_LOAD_MULTICASTENS4_14ComposedLayoutINS4_7SwizzleILi3ELi4ELi3EEENS4_18smem_ptr_flag_bitsILi8EEENSX_INS5_IJNSA_ILi8EEESH_EEENS5_IJSH_SC_EEEEEEEvNS4_8identityES15_S1F_vS1G_EENS_8epilogue10collective18CollectiveEpilogueINS1I_23Sm100TmaWarpSpecializedILi4ELi2ELi32ELb0ELb0EEEJSI_NS5_IJNSX_ISF_SC_EES1N_EEESJ_SK_SJ_SK_NS1I_6fusion15FusionCallbacksIS1M_NS1P_17LinearCombinationISJ_fSJ_fLNS_15FloatRoundStyleE2EEESI_S1O_JEEENS4_5SM1004TMEM4LOAD26SM100_TMEM_LOAD_16dp32b32xENS4_13SM90_TMA_LOADENS16_INS17_ILi2ELi4ELi3EEES1A_NSX_INS5_IJS1B_SF_EEENS5_IJSF_SC_EEEEEEENS4_39AutoVectorizingCopyWithAssumedAlignmentILi128EEENS4_14SM90_TMA_STOREES24_S26_S26_EEEvvEEEEvNT_6ParamsE --------------------------
	.section	.nv.shared._ZN7cutlass13device_kernelINS_4gemm6kernel13GemmUniversalIN4cute5tupleIJiiiiEEENS1_10collective13CollectiveMmaINS1_35MainloopSm100TmaUmmaWarpSpecializedILi5ELi2ELi4ENS5_IJNS4_1CILi2EEESB_NSA_ILi1EEEEEEEENS5_IJNSA_ILi64EEENSA_ILi256EEENSA_ILi128EEEEEENS_12float_e5m2_tENS5_IJlSC_lEEESJ_SK_NS4_8TiledMMAINS4_8MMA_AtomIJNS4_10MMA_TraitsINS4_19SM100_MMA_F8F6F4_SSEJSJ_SJ_fSF_SG_NS4_17integral_constantINS4_4UMMA5MajorELSR_0EEESS_NSP_INSQ_7ScaleInELST_0EEESU_EEEEEENS4_6LayoutINS5_IJSC_SC_SC_EEENS5_IJNSA_ILi0EEESZ_SZ_EEEEENS5_IJNS4_10UnderscoreES12_S12_EEEEENS4_23SM90_TMA_LOAD_MULTICASTENS4_14ComposedLayoutINS4_7SwizzleILi3ELi4ELi3EEENS4_18smem_ptr_flag_bitsILi8EEENSX_INS5_IJNSA_ILi8EEESH_EEENS5_IJSH_SC_EEEEEEEvNS4_8identityES15_S1F_vS1G_EENS_8epilogue10collective18CollectiveEpilogueINS1I_23Sm100TmaWarpSpecializedILi4ELi2ELi32ELb0ELb0EEEJSI_NS5_IJNSX_ISF_SC_EES1N_EEESJ_SK_SJ_SK_NS1I_6fusion15FusionCallbacksIS1M_NS1P_17LinearCombinationISJ_fSJ_fLNS_15FloatRoundStyleE2EEESI_S1O_JEEENS4_5SM1004TMEM4LOAD26SM100_TMEM_LOAD_16dp32b32xENS4_13SM90_TMA_LOADENS16_INS17_ILi2ELi4ELi3EEES1A_NSX_INS5_IJS1B_SF_EEENS5_IJSF_SC_EEEEEEENS4_39AutoVectorizingCopyWithAssumedAlignmentILi128EEENS4_14SM90_TMA_STOREES24_S26_S26_EEEvvEEEEvNT_6ParamsE,"aw",@nobits
	.sectionflags	@""
	.align	16
	.zero		1024


//--------------------- .nv.shared.reserved.0     --------------------------
	.section	.nv.shared.reserved.0,"aw",@nobits
	.weak		__nv_reservedSMEM_offset_0_alias
	.size		__nv_reservedSMEM_offset_0_alias, 0, 64
	.other		__nv_reservedSMEM_offset_0_alias,@"STO_CUDA_RESERVED_SHARED STV_DEFAULT"
__nv_reservedSMEM_offset_0_alias:
	.zero		0
.nv.shared.reserved.0:
	.zero		64
	.weak		__nv_reservedSMEM_tcgen05_partition
	.type		__nv_reservedSMEM_tcgen05_partition,@object
	.size		__nv_reservedSMEM_tcgen05_partition,(.L_0 - __nv_reservedSMEM_tcgen05_partition)
__nv_reservedSMEM_tcgen05_partition:
	.zero		32
.L_0:


//--------------------- .nv.global                --------------------------
	.section	.nv.global,"aw",@nobits
.nv.global:
	.type		_ZN40_INTERNAL_0efb6ba8_4_k_cu_43837783_344474cute1_E,@object
	.size		_ZN40_INTERNAL_0efb6ba8_4_k_cu_43837783_344474cute1_E,(_ZN40_INTERNAL_0efb6ba8_4_k_cu_43837783_344474cuda3std3__45__cpo6cbeginE - _ZN40_INTERNAL_0efb6ba8_4_k_cu_43837783_344474cute1_E)
_ZN40_INTERNAL_0efb6ba8_4_k_cu_43837783_344474cute1_E:
	.zero		1
	.type		_ZN40_INTERNAL_0efb6ba8_4_k_cu_43837783_344474cuda3std3__45__cpo6cbeginE,@object
	.size		_ZN40_INTERNAL_0efb6ba8_4_k_cu_43837783_344474cuda3std3__45__cpo6cbeginE,(_ZN40_INTERNAL_0efb6ba8_4_k_cu_43837783_344474cuda3std3__48in_placeE - _ZN40_INTERNAL_0efb6ba8_4_k_cu_43837783_344474cuda3std3__45__cpo6cbeginE)
_ZN40_INTERNAL_0efb6ba8_4_k_cu_43837783_344474cuda3std3__45__cpo6cbeginE:
	.zero		1
	.type		_ZN40_INTERNAL_0efb6ba8_4_k_cu_43837783_344474cuda3std3__48in_placeE,@object
	.size		_ZN40_INTERNAL_0efb6ba8_4_k_cu_43837783_344474cuda3std3__48in_placeE,(_ZN40_INTERNAL_0efb6ba8_4_k_cu_43837783_344474cuda3std6ranges3__45__cpo9iter_moveE - _ZN40_INTERNAL_0efb6ba8_4_k_cu_43837783_344474cuda3std3__48in_placeE)
_ZN40_INTERNAL_0efb6ba8_4_k_cu_43837783_344474cuda3std3__48in_placeE:
	.zero		1
	.type		_ZN40_INTERNAL_0efb6ba8_4_k_cu_43837783_344474cuda3std6ranges3__45__cpo9iter_moveE,@object
	.size		_ZN40_INTERNAL_0efb6ba8_4_k_cu_43837783_344474cuda3std6ranges3__45__cpo9iter_moveE,(_ZN40_INTERNAL_0efb6ba8_4_k_cu_43837783_344474cuda3std3__45__cpo5beginE - _ZN40_INTERNAL_0efb6ba8_4_k_cu_43837783_344474cuda3std6ranges3__45__cpo9iter_moveE)
_ZN40_INTERNAL_0efb6ba8_4_k_cu_43837783_344474cuda3std6ranges3__45__cpo9iter_moveE:
	.zero		1
	.type		_ZN40_INTERNAL_0efb6ba8_4_k_cu_43837783_344474cuda3std3__45__cpo5beginE,@object
	.size		_ZN40_INTERNAL_0efb6ba8_4_k_cu_43837783_344474cuda3std3__45__cpo5beginE,(_ZN40_INTERNAL_0efb6ba8_4_k_cu_43837783_344474cuda3std3__442_GLOBAL__N__0efb6ba8_4_k_cu_43837783_344476ignoreE - _ZN40_INTERNAL_0efb6ba8_4_k_cu_43837783_344474cuda3std3__45__cpo5beginE)
_ZN40_INTERNAL_0efb6ba8_4_k_cu_43837783_344474cuda3std3__45__cpo5beginE:
	.zero		1
	.type		_ZN40_INTERNAL_0efb6ba8_4_k_cu_43837783_344474cuda3std3__442_GLOBAL__N__0efb6ba8_4_k_cu_43837783_344476ignoreE,@object
	.size		_ZN40_INTERNAL_0efb6ba8_4_k_cu_43837783_344474cuda3std3__442_GLOBAL__N__0efb6ba8_4_k_cu_43837783_344476ignoreE,(_ZN40_INTERNAL_0efb6ba8_4_k_cu_43837783_344474cute7productE - _ZN40_INTERNAL_0efb6ba8_4_k_cu_43837783_344474cuda3std3__442_GLOBAL__N__0efb6ba8_4_k_cu_43837783_344476ignoreE)
_ZN40_INTERNAL_0efb6ba8_4_k_cu_43837783_344474cuda3std3__442_GLOBAL__N__0efb6ba8_4_k_cu_43837783_344476ignoreE:
	.zero		1
	.type		_ZN40_INTERNAL_0efb6ba8_4_k_cu_43837783_344474cute7productE,@object
	.size		_ZN40_INTERNAL_0efb6ba8_4_k_cu_43837783_344474cute7productE,(_ZN40_INTERNAL_0efb6ba8_4_k_cu_43837783_344474cuda3std3__45__cpo3endE - _ZN40_INTERNAL_0efb6ba8_4_k_cu_43837783_344474cute7productE)
_ZN40_INTERNAL_0efb6ba8_4_k_cu_43837783_344474cute7productE:
	.zero		1
	.type		_ZN40_INTERNAL_0efb6ba8_4_k_cu_43837783_344474cuda3std3__45__cpo3endE,@object
	.size		_ZN40_INTERNAL_0efb6ba8_4_k_cu_43837783_344474cuda3std3__45__cpo3endE,(_ZN40_INTERNAL_0efb6ba8_4_k_cu_43837783_344474cuda3std3__419piecewise_constructE - _ZN40_INTERNAL_0efb6ba8_4_k_cu_43837783_344474cuda3std3__45__cpo3endE)
_ZN40_INTERNAL_0efb6ba8_4_k_cu_43837783_344474cuda3std3__45__cpo3endE:
	.zero		1
	.type		_ZN40_INTERNAL_0efb6ba8_4_k_cu_43837783_344474cuda3std3__419piecewise_constructE,@object
	.size		_ZN40_INTERNAL_0efb6ba8_4_k_cu_43837783_344474cuda3std3__419piecewise_constructE,(_ZN40_INTERNAL_0efb6ba8_4_k_cu_43837783_344474cuda3std3__45__cpo4cendE - _ZN40_INTERNAL_0efb6ba8_4_k_cu_43837783_344474cuda3std3__419piecewise_constructE)
_ZN40_INTERNAL_0efb6ba8_4_k_cu_43837783_344474cuda3std3__419piecewise_constructE:
	.zero		1
	.type		_ZN40_INTERNAL_0efb6ba8_4_k_cu_43837783_344474cuda3std3__45__cpo4cendE,@object
	.size		_ZN40_INTERNAL_0efb6ba8_4_k_cu_43837783_344474cuda3std3__45__cpo4cendE,(_ZN40_INTERNAL_0efb6ba8_4_k_cu_43837783_344474cuda3std6ranges3__45__cpo4swapE - _ZN40_INTERNAL_0efb6ba8_4_k_cu_43837783_344474cuda3std3__45__cpo4cendE)
_ZN40_INTERNAL_0efb6ba8_4_k_cu_43837783_344474cuda3std3__45__cpo4cendE:
	.zero		1
	.type		_ZN40_INTERNAL_0efb6ba8_4_k_cu_43837783_344474cuda3std6ranges3__45__cpo4swapE,@object
	.size		_ZN40_INTERNAL_0efb6ba8_4_k_cu_43837783_344474cuda3std6ranges3__45__cpo4swapE,(.L_11 - _ZN40_INTERNAL_0efb6ba8_4_k_cu_43837783_344474cuda3std6ranges3__45__cpo4swapE)
_ZN40_INTERNAL_0efb6ba8_4_k_cu_43837783_344474cuda3std6ranges3__45__cpo4swapE:
	.zero		1
.L_11:


//--------------------- .nv.constant0._ZN7cutlass13device_kernelINS_4gemm6kernel13GemmUniversalIN4cute5tupleIJiiiiEEENS1_10collective13CollectiveMmaINS1_35MainloopSm100TmaUmmaWarpSpecializedILi5ELi2ELi4ENS5_IJNS4_1CILi2EEESB_NSA_ILi1EEEEEEEENS5_IJNSA_ILi64EEENSA_ILi256EEENSA_ILi128EEEEEENS_12float_e5m2_tENS5_IJlSC_lEEESJ_SK_NS4_8TiledMMAINS4_8MMA_AtomIJNS4_10MMA_TraitsINS4_19SM100_MMA_F8F6F4_SSEJSJ_SJ_fSF_SG_NS4_17integral_constantINS4_4UMMA5MajorELSR_0EEESS_NSP_INSQ_7ScaleInELST_0EEESU_EEEEEENS4_6LayoutINS5_IJSC_SC_SC_EEENS5_IJNSA_ILi0EEESZ_SZ_EEEEENS5_IJNS4_10UnderscoreES12_S12_EEEEENS4_23SM90_TMA_LOAD_MULTICASTENS4_14ComposedLayoutINS4_7SwizzleILi3ELi4ELi3EEENS4_18smem_ptr_flag_bitsILi8EEENSX_INS5_IJNSA_ILi8EEESH_EEENS5_IJSH_SC_EEEEEEEvNS4_8identityES15_S1F_vS1G_EENS_8epilogue10collective18CollectiveEpilogueINS1I_23Sm100TmaWarpSpecializedILi4ELi2ELi32ELb0ELb0EEEJSI_NS5_IJNSX_ISF_SC_EES1N_EEESJ_SK_SJ_SK_NS1I_6fusion15FusionCallbacksIS1M_NS1P_17LinearCombinationISJ_fSJ_fLNS_15FloatRoundStyleE2EEESI_S1O_JEEENS4_5SM1004TMEM4LOAD26SM100_TMEM_LOAD_16dp32b32xENS4_13SM90_TMA_LOADENS16_INS17_ILi2ELi4ELi3EEES1A_NSX_INS5_IJS1B_SF_EEENS5_IJSF_SC_EEEEEEENS4_39AutoVectorizingCopyWithAssumedAlignmentILi128EEENS4_14SM90_TMA_STOREES24_S26_S26_EEEvvEEEEvNT_6ParamsE --------------------------
	.section	.nv.constant0._ZN7cutlass13device_kernelINS_4gemm6kernel13GemmUniversalIN4cute5tupleIJiiiiEEENS1_10collective13CollectiveMmaINS1_35MainloopSm100TmaUmmaWarpSpecializedILi5ELi2ELi4ENS5_IJNS4_1CILi2EEESB_NSA_ILi1EEEEEEEENS5_IJNSA_ILi64EEENSA_ILi256EEENSA_ILi128EEEEEENS_12float_e5m2_tENS5_IJlSC_lEEESJ_SK_NS4_8TiledMMAINS4_8MMA_AtomIJNS4_10MMA_TraitsINS4_19SM100_MMA_F8F6F4_SSEJSJ_SJ_fSF_SG_NS4_17integral_constantINS4_4UMMA5MajorELSR_0EEESS_NSP_INSQ_7ScaleInELST_0EEESU_EEEEEENS4_6LayoutINS5_IJSC_SC_SC_EEENS5_IJNSA_ILi0EEESZ_SZ_EEEEENS5_IJNS4_10UnderscoreES12_S12_EEEEENS4_23SM90_TMA_LOAD_MULTICASTENS4_14ComposedLayoutINS4_7SwizzleILi3ELi4ELi3EEENS4_18smem_ptr_flag_bitsILi8EEENSX_INS5_IJNSA_ILi8EEESH_EEENS5_IJSH_SC_EEEEEEEvNS4_8identityES15_S1F_vS1G_EENS_8epilogue10collective18CollectiveEpilogueINS1I_23Sm100TmaWarpSpecializedILi4ELi2ELi32ELb0ELb0EEEJSI_NS5_IJNSX_ISF_SC_EES1N_EEESJ_SK_SJ_SK_NS1I_6fusion15FusionCallbacksIS1M_NS1P_17LinearCombinationISJ_fSJ_fLNS_15FloatRoundStyleE2EEESI_S1O_JEEENS4_5SM1004TMEM4LOAD26SM100_TMEM_LOAD_16dp32b32xENS4_13SM90_TMA_LOADENS16_INS17_ILi2ELi4ELi3EEES1A_NSX_INS5_IJS1B_SF_EEENS5_IJSF_SC_EEEEEEENS4_39AutoVectorizingCopyWithAssumedAlignmentILi128EEENS4_14SM90_TMA_STOREES24_S26_S26_EEEvvEEEEvNT_6ParamsE,"a",@progbits
	.sectionflags	@""
	.align	4
.nv.constant0._ZN7cutlass13device_kernelINS_4gemm6kernel13GemmUniversalIN4cute5tupleIJiiiiEEENS1_10collective13CollectiveMmaINS1_35MainloopSm100TmaUmmaWarpSpecializedILi5ELi2ELi4ENS5_IJNS4_1CILi2EEESB_NSA_ILi1EEEEEEEENS5_IJNSA_ILi64EEENSA_ILi256EEENSA_ILi128EEEEEENS_12float_e5m2_tENS5_IJlSC_lEEESJ_SK_NS4_8TiledMMAINS4_8MMA_AtomIJNS4_10MMA_TraitsINS4_19SM100_MMA_F8F6F4_SSEJSJ_SJ_fSF_SG_NS4_17integral_constantINS4_4UMMA5MajorELSR_0EEESS_NSP_INSQ_7ScaleInELST_0EEESU_EEEEEENS4_6LayoutINS5_IJSC_SC_SC_EEENS5_IJNSA_ILi0EEESZ_SZ_EEEEENS5_IJNS4_10UnderscoreES12_S12_EEEEENS4_23SM90_TMA_LOAD_MULTICASTENS4_14ComposedLayoutINS4_7SwizzleILi3ELi4ELi3EEENS4_18smem_ptr_flag_bitsILi8EEENSX_INS5_IJNSA_ILi8EEESH_EEENS5_IJSH_SC_EEEEEEEvNS4_8identityES15_S1F_vS1G_EENS_8epilogue10collective18CollectiveEpilogueINS1I_23Sm100TmaWarpSpecializedILi4ELi2ELi32ELb0ELb0EEEJSI_NS5_IJNSX_ISF_SC_EES1N_EEESJ_SK_SJ_SK_NS1I_6fusion15FusionCallbacksIS1M_NS1P_17LinearCombinationISJ_fSJ_fLNS_15FloatRoundStyleE2EEESI_S1O_JEEENS4_5SM1004TMEM4LOAD26SM100_TMEM_LOAD_16dp32b32xENS4_13SM90_TMA_LOADENS16_INS17_ILi2ELi4ELi3EEES1A_NSX_INS5_IJS1B_SF_EEENS5_IJSF_SC_EEEEEEENS4_39AutoVectorizingCopyWithAssumedAlignmentILi128EEENS4_14SM90_TMA_STOREES24_S26_S26_EEEvvEEEEvNT_6ParamsE:
	.zero		2944


//--------------------- SYMBOLS --------------------------

	.type		.nv.reservedSmem.offset0,@object
	.size		.nv.reservedSmem.offset0,0x4
	.type		.nv.reservedSmem.cap,@object
	.size		.nv.reservedSmem.cap,0x4
	.type		__assertfail,@function
